//
// Generated by NVIDIA NVVM Compiler
//
// Compiler Build ID: CL-36424714
// Cuda compilation tools, release 13.0, V13.0.88
// Based on NVVM 20.0.0
//

.version 9.0
.target sm_100
.address_size 64

	// .globl	_Z10InitializeIfEvPT_ii
.global .attribute(.managed) .align 4 .b8 f[6000];
.global .attribute(.managed) .align 4 .f32 g;
// _ZZN3cub18CUB_300001_SM_10006detail6reduce28DeviceReduceSingleTileKernelINS2_10policy_hubIfjN4cuda3std3__44plusIvEEE10Policy1000EPfSC_jS9_ffNS7_10__identityEEEvT0_T1_T2_T3_T4_T6_E12temp_storage has been demoted
// _ZZN3cub18CUB_300001_SM_10006detail6reduce18DeviceReduceKernelINS2_10policy_hubIfjN4cuda3std3__44plusIvEEE10Policy1000EPfjS9_fNS7_10__identityEEEvT0_PT3_T1_NS0_13GridEvenShareISH_EET2_T4_E12temp_storage has been demoted
// _ZZN3cub18CUB_300001_SM_10006detail6reduce28DeviceReduceSingleTileKernelINS2_10policy_hubIfjN4cuda3std3__44plusIvEEE10Policy1000EPfSC_iS9_ffNS7_10__identityEEEvT0_T1_T2_T3_T4_T6_E12temp_storage has been demoted
.global .align 1 .b8 _ZN30_INTERNAL_e4302117_4_k_cu_main4cuda3std3__45__cpo5beginE[1];
.global .align 1 .b8 _ZN30_INTERNAL_e4302117_4_k_cu_main4cuda3std3__45__cpo3endE[1];
.global .align 1 .b8 _ZN30_INTERNAL_e4302117_4_k_cu_main4cuda3std3__45__cpo6cbeginE[1];
.global .align 1 .b8 _ZN30_INTERNAL_e4302117_4_k_cu_main4cuda3std3__45__cpo4cendE[1];
.global .align 1 .b8 _ZN30_INTERNAL_e4302117_4_k_cu_main4cuda3std3__45__cpo6rbeginE[1];
.global .align 1 .b8 _ZN30_INTERNAL_e4302117_4_k_cu_main4cuda3std3__45__cpo4rendE[1];
.global .align 1 .b8 _ZN30_INTERNAL_e4302117_4_k_cu_main4cuda3std3__45__cpo7crbeginE[1];
.global .align 1 .b8 _ZN30_INTERNAL_e4302117_4_k_cu_main4cuda3std3__45__cpo5crendE[1];
.global .align 1 .b8 _ZN30_INTERNAL_e4302117_4_k_cu_main4cuda3std3__432_GLOBAL__N__e4302117_4_k_cu_main6ignoreE[1];
.global .align 1 .b8 _ZN30_INTERNAL_e4302117_4_k_cu_main4cuda3std3__419piecewise_constructE[1];
.global .align 1 .b8 _ZN30_INTERNAL_e4302117_4_k_cu_main4cuda3std3__48in_placeE[1];
.global .align 1 .b8 _ZN30_INTERNAL_e4302117_4_k_cu_main4cuda3std3__420unreachable_sentinelE[1];
.global .align 1 .b8 _ZN30_INTERNAL_e4302117_4_k_cu_main4cuda3std3__47nulloptE[1];
.global .align 1 .b8 _ZN30_INTERNAL_e4302117_4_k_cu_main4cuda3std3__48unexpectE[1];
.global .align 1 .b8 _ZN30_INTERNAL_e4302117_4_k_cu_main4cuda3std6ranges3__45__cpo4swapE[1];
.global .align 1 .b8 _ZN30_INTERNAL_e4302117_4_k_cu_main4cuda3std6ranges3__45__cpo9iter_moveE[1];
.global .align 1 .b8 _ZN30_INTERNAL_e4302117_4_k_cu_main4cuda3std6ranges3__45__cpo5beginE[1];
.global .align 1 .b8 _ZN30_INTERNAL_e4302117_4_k_cu_main4cuda3std6ranges3__45__cpo3endE[1];
.global .align 1 .b8 _ZN30_INTERNAL_e4302117_4_k_cu_main4cuda3std6ranges3__45__cpo6cbeginE[1];
.global .align 1 .b8 _ZN30_INTERNAL_e4302117_4_k_cu_main4cuda3std6ranges3__45__cpo4cendE[1];
.global .align 1 .b8 _ZN30_INTERNAL_e4302117_4_k_cu_main4cuda3std6ranges3__45__cpo7advanceE[1];
.global .align 1 .b8 _ZN30_INTERNAL_e4302117_4_k_cu_main4cuda3std6ranges3__45__cpo9iter_swapE[1];
.global .align 1 .b8 _ZN30_INTERNAL_e4302117_4_k_cu_main4cuda3std6ranges3__45__cpo4nextE[1];
.global .align 1 .b8 _ZN30_INTERNAL_e4302117_4_k_cu_main4cuda3std6ranges3__45__cpo4prevE[1];
.global .align 1 .b8 _ZN30_INTERNAL_e4302117_4_k_cu_main4cuda3std6ranges3__45__cpo4dataE[1];
.global .align 1 .b8 _ZN30_INTERNAL_e4302117_4_k_cu_main4cuda3std6ranges3__45__cpo5cdataE[1];
.global .align 1 .b8 _ZN30_INTERNAL_e4302117_4_k_cu_main4cuda3std6ranges3__45__cpo4sizeE[1];
.global .align 1 .b8 _ZN30_INTERNAL_e4302117_4_k_cu_main4cuda3std6ranges3__45__cpo5ssizeE[1];
.global .align 1 .b8 _ZN30_INTERNAL_e4302117_4_k_cu_main4cuda3std6ranges3__45__cpo8distanceE[1];
.global .align 1 .b8 _ZN30_INTERNAL_e4302117_4_k_cu_main6thrust24THRUST_300001_SM_1000_NS6system6detail10sequential3seqE[1];
.global .align 1 .b8 _ZN30_INTERNAL_e4302117_4_k_cu_main6thrust24THRUST_300001_SM_1000_NS12placeholders2_1E[1];
.global .align 1 .b8 _ZN30_INTERNAL_e4302117_4_k_cu_main6thrust24THRUST_300001_SM_1000_NS12placeholders2_2E[1];
.global .align 1 .b8 _ZN30_INTERNAL_e4302117_4_k_cu_main6thrust24THRUST_300001_SM_1000_NS12placeholders2_3E[1];
.global .align 1 .b8 _ZN30_INTERNAL_e4302117_4_k_cu_main6thrust24THRUST_300001_SM_1000_NS12placeholders2_4E[1];
.global .align 1 .b8 _ZN30_INTERNAL_e4302117_4_k_cu_main6thrust24THRUST_300001_SM_1000_NS12placeholders2_5E[1];
.global .align 1 .b8 _ZN30_INTERNAL_e4302117_4_k_cu_main6thrust24THRUST_300001_SM_1000_NS12placeholders2_6E[1];
.global .align 1 .b8 _ZN30_INTERNAL_e4302117_4_k_cu_main6thrust24THRUST_300001_SM_1000_NS12placeholders2_7E[1];
.global .align 1 .b8 _ZN30_INTERNAL_e4302117_4_k_cu_main6thrust24THRUST_300001_SM_1000_NS12placeholders2_8E[1];
.global .align 1 .b8 _ZN30_INTERNAL_e4302117_4_k_cu_main6thrust24THRUST_300001_SM_1000_NS12placeholders2_9E[1];
.global .align 1 .b8 _ZN30_INTERNAL_e4302117_4_k_cu_main6thrust24THRUST_300001_SM_1000_NS12placeholders3_10E[1];

.visible .entry _Z10InitializeIfEvPT_ii(
	.param .u64 .ptr .align 1 _Z10InitializeIfEvPT_ii_param_0,
	.param .u32 _Z10InitializeIfEvPT_ii_param_1,
	.param .u32 _Z10InitializeIfEvPT_ii_param_2
)
{
	.reg .pred 	%p<22>;
	.reg .b32 	%r<21>;
	.reg .b32 	%f<75>;
	.reg .b64 	%rd<5>;

	ld.param.u64 	%rd1, [_Z10InitializeIfEvPT_ii_param_0];
	ld.param.u32 	%r2, [_Z10InitializeIfEvPT_ii_param_1];
	ld.param.u32 	%r3, [_Z10InitializeIfEvPT_ii_param_2];
	mov.u32 	%r4, %tid.x;
	mov.u32 	%r5, %ntid.x;
	mov.u32 	%r6, %ctaid.x;
	mad.lo.s32 	%r1, %r5, %r6, %r4;
	setp.ge.s32 	%p1, %r1, %r3;
	mov.f32 	%f74, 0f3F800000;
	@%p1 bra 	$L__BB0_10;
	cvt.rn.f32.s32 	%f1, %r1;
	cvt.rn.f32.s32 	%f2, %r2;
	mul.f32 	%f12, %f2, 0f3F000000;
	cvt.rzi.f32.f32 	%f13, %f12;
	add.f32 	%f14, %f13, %f13;
	sub.f32 	%f15, %f2, %f14;
	abs.f32 	%f3, %f15;
	abs.f32 	%f4, %f1;
	setp.lt.f32 	%p2, %f4, 0f00800000;
	mul.f32 	%f16, %f4, 0f4B800000;
	selp.f32 	%f17, %f16, %f4, %p2;
	selp.f32 	%f18, 0fC1C00000, 0f00000000, %p2;
	mov.b32 	%r7, %f17;
	add.s32 	%r8, %r7, -1060439283;
	and.b32  	%r9, %r8, -8388608;
	sub.s32 	%r10, %r7, %r9;
	mov.b32 	%f19, %r10;
	cvt.rn.f32.s32 	%f20, %r9;
	fma.rn.f32 	%f21, %f20, 0f34000000, %f18;
	add.f32 	%f22, %f19, 0fBF800000;
	add.f32 	%f23, %f19, 0f3F800000;
	rcp.approx.ftz.f32 	%f24, %f23;
	add.f32 	%f25, %f22, %f22;
	mul.f32 	%f26, %f25, %f24;
	mul.f32 	%f27, %f26, %f26;
	sub.f32 	%f28, %f22, %f26;
	add.f32 	%f29, %f28, %f28;
	neg.f32 	%f30, %f26;
	fma.rn.f32 	%f31, %f30, %f22, %f29;
	mul.rn.f32 	%f32, %f24, %f31;
	fma.rn.f32 	%f33, %f27, 0f3A2C32E4, 0f3B52E7DB;
	fma.rn.f32 	%f34, %f33, %f27, 0f3C93BB73;
	fma.rn.f32 	%f35, %f34, %f27, 0f3DF6384F;
	mul.rn.f32 	%f36, %f35, %f27;
	fma.rn.f32 	%f37, %f26, 0f3FB8AA3B, %f21;
	sub.f32 	%f38, %f21, %f37;
	fma.rn.f32 	%f39, %f26, 0f3FB8AA3B, %f38;
	fma.rn.f32 	%f40, %f32, 0f3FB8AA3B, %f39;
	fma.rn.f32 	%f41, %f26, 0f32A55E34, %f40;
	mul.f32 	%f42, %f36, 0f40400000;
	fma.rn.f32 	%f43, %f42, %f32, %f41;
	fma.rn.f32 	%f44, %f36, %f26, %f43;
	add.rn.f32 	%f45, %f37, %f44;
	neg.f32 	%f46, %f37;
	add.rn.f32 	%f47, %f45, %f46;
	neg.f32 	%f48, %f47;
	add.rn.f32 	%f49, %f44, %f48;
	mul.rn.f32 	%f50, %f45, %f2;
	neg.f32 	%f51, %f50;
	fma.rn.f32 	%f52, %f45, %f2, %f51;
	fma.rn.f32 	%f53, %f49, %f2, %f52;
	cvt.rni.f32.f32 	%f54, %f50;
	sub.f32 	%f55, %f50, %f54;
	add.f32 	%f56, %f55, %f53;
	fma.rn.f32 	%f57, %f56, 0f391FCB8E, 0f3AAF85ED;
	fma.rn.f32 	%f58, %f57, %f56, 0f3C1D9856;
	fma.rn.f32 	%f59, %f58, %f56, 0f3D6357BB;
	fma.rn.f32 	%f60, %f59, %f56, 0f3E75FDEC;
	fma.rn.f32 	%f61, %f60, %f56, 0f3F317218;
	fma.rn.f32 	%f62, %f61, %f56, 0f3F800000;
	cvt.rzi.s32.f32 	%r11, %f54;
	setp.gt.f32 	%p3, %f54, 0f00000000;
	selp.b32 	%r12, 0, -2097152000, %p3;
	add.s32 	%r13, %r12, 2130706432;
	mov.b32 	%f63, %r13;
	mul.f32 	%f64, %f62, %f63;
	shl.b32 	%r14, %r11, 23;
	sub.s32 	%r15, %r14, %r12;
	mov.b32 	%f65, %r15;
	mul.f32 	%f66, %f64, %f65;
	abs.f32 	%f67, %f50;
	setp.gt.f32 	%p4, %f67, 0f43180000;
	setp.lt.f32 	%p5, %f50, 0f00000000;
	selp.f32 	%f68, 0f00000000, 0f7F800000, %p5;
	selp.f32 	%f5, %f68, %f66, %p4;
	setp.eq.s32 	%p6, %r1, 1;
	setp.eq.s32 	%p7, %r2, 0;
	or.pred  	%p8, %p6, %p7;
	@%p8 bra 	$L__BB0_9;
	setp.num.f32 	%p9, %f4, %f4;
	abs.f32 	%f69, %f2;
	setp.num.f32 	%p10, %f69, %f69;
	and.pred  	%p11, %p9, %p10;
	@%p11 bra 	$L__BB0_4;
	add.rn.f32 	%f74, %f1, %f2;
	bra.uni 	$L__BB0_9;
$L__BB0_4:
	setp.ne.s32 	%p12, %r1, 0;
	setp.neu.f32 	%p13, %f4, 0f7F800000;
	and.pred  	%p14, %p12, %p13;
	@%p14 bra 	$L__BB0_6;
	setp.neu.f32 	%p20, %f3, 0f3F800000;
	add.f32 	%f72, %f1, %f1;
	mov.b32 	%r16, %f72;
	setp.lt.s32 	%p21, %r2, 0;
	xor.b32  	%r17, %r16, 2139095040;
	selp.b32 	%r18, %r17, %r16, %p21;
	and.b32  	%r19, %r18, 2147483647;
	selp.b32 	%r20, %r19, %r18, %p20;
	mov.b32 	%f74, %r20;
	bra.uni 	$L__BB0_9;
$L__BB0_6:
	setp.eq.s32 	%p15, %r1, -1;
	setp.eq.f32 	%p16, %f69, 0f7F800000;
	and.pred  	%p17, %p15, %p16;
	@%p17 bra 	$L__BB0_9;
	setp.gt.s32 	%p18, %r1, -1;
	mov.f32 	%f74, %f5;
	@%p18 bra 	$L__BB0_9;
	setp.neu.f32 	%p19, %f3, 0f3F800000;
	neg.f32 	%f71, %f5;
	selp.f32 	%f74, %f5, %f71, %p19;
$L__BB0_9:
	cvta.to.global.u64 	%rd2, %rd1;
	mul.wide.s32 	%rd3, %r1, 4;
	add.s64 	%rd4, %rd2, %rd3;
	st.global.f32 	[%rd4], %f74;
$L__BB0_10:
	ret;

}
	// .globl	_ZN3cub18CUB_300001_SM_10006detail11EmptyKernelIvEEvv
.visible .entry _ZN3cub18CUB_300001_SM_10006detail11EmptyKernelIvEEvv()
{


	ret;

}
	// .globl	_ZN3cub18CUB_300001_SM_10006detail6reduce28DeviceReduceSingleTileKernelINS2_10policy_hubIfjN4cuda3std3__44plusIvEEE10Policy1000EPfSC_jS9_ffNS7_10__identityEEEvT0_T1_T2_T3_T4_T6_
.visible .entry _ZN3cub18CUB_300001_SM_10006detail6reduce28DeviceReduceSingleTileKernelINS2_10policy_hubIfjN4cuda3std3__44plusIvEEE10Policy1000EPfSC_jS9_ffNS7_10__identityEEEvT0_T1_T2_T3_T4_T6_(
	.param .u64 .ptr .align 1 _ZN3cub18CUB_300001_SM_10006detail6reduce28DeviceReduceSingleTileKernelINS2_10policy_hubIfjN4cuda3std3__44plusIvEEE10Policy1000EPfSC_jS9_ffNS7_10__identityEEEvT0_T1_T2_T3_T4_T6__param_0,
	.param .u64 .ptr .align 1 _ZN3cub18CUB_300001_SM_10006detail6reduce28DeviceReduceSingleTileKernelINS2_10policy_hubIfjN4cuda3std3__44plusIvEEE10Policy1000EPfSC_jS9_ffNS7_10__identityEEEvT0_T1_T2_T3_T4_T6__param_1,
	.param .u32 _ZN3cub18CUB_300001_SM_10006detail6reduce28DeviceReduceSingleTileKernelINS2_10policy_hubIfjN4cuda3std3__44plusIvEEE10Policy1000EPfSC_jS9_ffNS7_10__identityEEEvT0_T1_T2_T3_T4_T6__param_2,
	.param .align 1 .b8 _ZN3cub18CUB_300001_SM_10006detail6reduce28DeviceReduceSingleTileKernelINS2_10policy_hubIfjN4cuda3std3__44plusIvEEE10Policy1000EPfSC_jS9_ffNS7_10__identityEEEvT0_T1_T2_T3_T4_T6__param_3[1],
	.param .f32 _ZN3cub18CUB_300001_SM_10006detail6reduce28DeviceReduceSingleTileKernelINS2_10policy_hubIfjN4cuda3std3__44plusIvEEE10Policy1000EPfSC_jS9_ffNS7_10__identityEEEvT0_T1_T2_T3_T4_T6__param_4,
	.param .align 1 .b8 _ZN3cub18CUB_300001_SM_10006detail6reduce28DeviceReduceSingleTileKernelINS2_10policy_hubIfjN4cuda3std3__44plusIvEEE10Policy1000EPfSC_jS9_ffNS7_10__identityEEEvT0_T1_T2_T3_T4_T6__param_5[1]
)
.maxntid 512
.minnctapersm 1
{
	.reg .pred 	%p<83>;
	.reg .b32 	%r<351>;
	.reg .b32 	%f<537>;
	.reg .b64 	%rd<130>;
	// demoted variable
	.shared .align 4 .b8 _ZZN3cub18CUB_300001_SM_10006detail6reduce28DeviceReduceSingleTileKernelINS2_10policy_hubIfjN4cuda3std3__44plusIvEEE10Policy1000EPfSC_jS9_ffNS7_10__identityEEEvT0_T1_T2_T3_T4_T6_E12temp_storage[84];
	ld.param.u64 	%rd15, [_ZN3cub18CUB_300001_SM_10006detail6reduce28DeviceReduceSingleTileKernelINS2_10policy_hubIfjN4cuda3std3__44plusIvEEE10Policy1000EPfSC_jS9_ffNS7_10__identityEEEvT0_T1_T2_T3_T4_T6__param_0];
	ld.param.u64 	%rd16, [_ZN3cub18CUB_300001_SM_10006detail6reduce28DeviceReduceSingleTileKernelINS2_10policy_hubIfjN4cuda3std3__44plusIvEEE10Policy1000EPfSC_jS9_ffNS7_10__identityEEEvT0_T1_T2_T3_T4_T6__param_1];
	ld.param.u32 	%r70, [_ZN3cub18CUB_300001_SM_10006detail6reduce28DeviceReduceSingleTileKernelINS2_10policy_hubIfjN4cuda3std3__44plusIvEEE10Policy1000EPfSC_jS9_ffNS7_10__identityEEEvT0_T1_T2_T3_T4_T6__param_2];
	ld.param.f32 	%f54, [_ZN3cub18CUB_300001_SM_10006detail6reduce28DeviceReduceSingleTileKernelINS2_10policy_hubIfjN4cuda3std3__44plusIvEEE10Policy1000EPfSC_jS9_ffNS7_10__identityEEEvT0_T1_T2_T3_T4_T6__param_4];
	cvta.to.global.u64 	%rd1, %rd16;
	setp.ne.s32 	%p1, %r70, 0;
	@%p1 bra 	$L__BB2_3;
	mov.u32 	%r324, %tid.x;
	setp.ne.s32 	%p82, %r324, 0;
	@%p82 bra 	$L__BB2_76;
	st.global.f32 	[%rd1], %f54;
	bra.uni 	$L__BB2_76;
$L__BB2_3:
	and.b64  	%rd17, %rd15, 7;
	setp.ne.s64 	%p2, %rd17, 0;
	@%p2 bra 	$L__BB2_39;
	setp.gt.u32 	%p42, %r70, 8191;
	@%p42 bra 	$L__BB2_23;
	mov.u32 	%r1, %tid.x;
	setp.ge.u32 	%p54, %r1, %r70;
	mov.f32 	%f515, 0f00000000;
	mov.u32 	%r328, %r1;
	@%p54 bra 	$L__BB2_7;
	mul.wide.u32 	%rd118, %r1, 4;
	add.s64 	%rd117, %rd15, %rd118;
	// begin inline asm
	ld.global.nc.u32 %r268, [%rd117];
	// end inline asm
	mov.b32 	%f515, %r268;
	add.s32 	%r328, %r1, 512;
$L__BB2_7:
	setp.ge.u32 	%p55, %r328, %r70;
	@%p55 bra 	$L__BB2_14;
	not.b32 	%r269, %r328;
	add.s32 	%r4, %r70, %r269;
	and.b32  	%r270, %r4, 1536;
	setp.eq.s32 	%p56, %r270, 1536;
	@%p56 bra 	$L__BB2_11;
	mul.wide.u32 	%rd119, %r328, 4;
	add.s64 	%rd126, %rd15, %rd119;
	shr.u32 	%r271, %r4, 9;
	add.s32 	%r272, %r271, 1;
	and.b32  	%r273, %r272, 3;
	neg.s32 	%r326, %r273;
$L__BB2_10:
	.pragma "nounroll";
	// begin inline asm
	ld.global.nc.u32 %r274, [%rd126];
	// end inline asm
	mov.b32 	%f398, %r274;
	add.f32 	%f515, %f515, %f398;
	add.s32 	%r328, %r328, 512;
	add.s64 	%rd126, %rd126, 2048;
	add.s32 	%r326, %r326, 1;
	setp.ne.s32 	%p57, %r326, 0;
	@%p57 bra 	$L__BB2_10;
$L__BB2_11:
	setp.lt.u32 	%p58, %r4, 1536;
	@%p58 bra 	$L__BB2_14;
	mul.wide.u32 	%rd121, %r328, 4;
	add.s64 	%rd127, %rd15, %rd121;
$L__BB2_13:
	// begin inline asm
	ld.global.nc.u32 %r275, [%rd127];
	// end inline asm
	mov.b32 	%f399, %r275;
	add.f32 	%f400, %f515, %f399;
	add.s64 	%rd123, %rd127, 2048;
	// begin inline asm
	ld.global.nc.u32 %r276, [%rd123];
	// end inline asm
	mov.b32 	%f401, %r276;
	add.f32 	%f402, %f400, %f401;
	add.s64 	%rd124, %rd127, 4096;
	// begin inline asm
	ld.global.nc.u32 %r277, [%rd124];
	// end inline asm
	mov.b32 	%f403, %r277;
	add.f32 	%f404, %f402, %f403;
	add.s64 	%rd125, %rd127, 6144;
	// begin inline asm
	ld.global.nc.u32 %r278, [%rd125];
	// end inline asm
	mov.b32 	%f405, %r278;
	add.f32 	%f515, %f404, %f405;
	add.s32 	%r328, %r328, 2048;
	add.s64 	%rd127, %rd127, 8192;
	setp.lt.s32 	%p59, %r328, %r70;
	@%p59 bra 	$L__BB2_13;
$L__BB2_14:
	setp.lt.u32 	%p60, %r70, 512;
	@%p60 bra 	$L__BB2_19;
	// begin inline asm
	mov.u32 %r303, %laneid;
	// end inline asm
	mov.b32 	%r304, 1;
	mov.b32 	%r317, 31;
	mov.b32 	%r318, -1;
	// begin inline asm
	{  .reg .f32 r0;  .reg .pred p;  shfl.sync.down.b32 r0|p, %f515, %r304, %r317, %r318;  @p add.f32 r0, r0, %f515;  mov.f32 %f465, r0;}
	// end inline asm
	mov.b32 	%r307, 2;
	// begin inline asm
	{  .reg .f32 r0;  .reg .pred p;  shfl.sync.down.b32 r0|p, %f465, %r307, %r317, %r318;  @p add.f32 r0, r0, %f465;  mov.f32 %f468, r0;}
	// end inline asm
	mov.b32 	%r310, 4;
	// begin inline asm
	{  .reg .f32 r0;  .reg .pred p;  shfl.sync.down.b32 r0|p, %f468, %r310, %r317, %r318;  @p add.f32 r0, r0, %f468;  mov.f32 %f471, r0;}
	// end inline asm
	mov.b32 	%r313, 8;
	// begin inline asm
	{  .reg .f32 r0;  .reg .pred p;  shfl.sync.down.b32 r0|p, %f471, %r313, %r317, %r318;  @p add.f32 r0, r0, %f471;  mov.f32 %f474, r0;}
	// end inline asm
	mov.b32 	%r316, 16;
	// begin inline asm
	{  .reg .f32 r0;  .reg .pred p;  shfl.sync.down.b32 r0|p, %f474, %r316, %r317, %r318;  @p add.f32 r0, r0, %f474;  mov.f32 %f536, r0;}
	// end inline asm
	setp.ne.s32 	%p79, %r303, 0;
	@%p79 bra 	$L__BB2_17;
	shr.u32 	%r319, %r1, 3;
	and.b32  	%r320, %r319, 124;
	mov.u32 	%r321, _ZZN3cub18CUB_300001_SM_10006detail6reduce28DeviceReduceSingleTileKernelINS2_10policy_hubIfjN4cuda3std3__44plusIvEEE10Policy1000EPfSC_jS9_ffNS7_10__identityEEEvT0_T1_T2_T3_T4_T6_E12temp_storage;
	add.s32 	%r322, %r321, %r320;
	st.shared.f32 	[%r322+16], %f536;
$L__BB2_17:
	bar.sync 	0;
	setp.ne.s32 	%p80, %r1, 0;
	@%p80 bra 	$L__BB2_74;
	ld.shared.f32 	%f480, [_ZZN3cub18CUB_300001_SM_10006detail6reduce28DeviceReduceSingleTileKernelINS2_10policy_hubIfjN4cuda3std3__44plusIvEEE10Policy1000EPfSC_jS9_ffNS7_10__identityEEEvT0_T1_T2_T3_T4_T6_E12temp_storage+20];
	add.f32 	%f481, %f536, %f480;
	ld.shared.f32 	%f482, [_ZZN3cub18CUB_300001_SM_10006detail6reduce28DeviceReduceSingleTileKernelINS2_10policy_hubIfjN4cuda3std3__44plusIvEEE10Policy1000EPfSC_jS9_ffNS7_10__identityEEEvT0_T1_T2_T3_T4_T6_E12temp_storage+24];
	add.f32 	%f483, %f481, %f482;
	ld.shared.f32 	%f484, [_ZZN3cub18CUB_300001_SM_10006detail6reduce28DeviceReduceSingleTileKernelINS2_10policy_hubIfjN4cuda3std3__44plusIvEEE10Policy1000EPfSC_jS9_ffNS7_10__identityEEEvT0_T1_T2_T3_T4_T6_E12temp_storage+28];
	add.f32 	%f485, %f483, %f484;
	ld.shared.f32 	%f486, [_ZZN3cub18CUB_300001_SM_10006detail6reduce28DeviceReduceSingleTileKernelINS2_10policy_hubIfjN4cuda3std3__44plusIvEEE10Policy1000EPfSC_jS9_ffNS7_10__identityEEEvT0_T1_T2_T3_T4_T6_E12temp_storage+32];
	add.f32 	%f487, %f485, %f486;
	ld.shared.f32 	%f488, [_ZZN3cub18CUB_300001_SM_10006detail6reduce28DeviceReduceSingleTileKernelINS2_10policy_hubIfjN4cuda3std3__44plusIvEEE10Policy1000EPfSC_jS9_ffNS7_10__identityEEEvT0_T1_T2_T3_T4_T6_E12temp_storage+36];
	add.f32 	%f489, %f487, %f488;
	ld.shared.f32 	%f490, [_ZZN3cub18CUB_300001_SM_10006detail6reduce28DeviceReduceSingleTileKernelINS2_10policy_hubIfjN4cuda3std3__44plusIvEEE10Policy1000EPfSC_jS9_ffNS7_10__identityEEEvT0_T1_T2_T3_T4_T6_E12temp_storage+40];
	add.f32 	%f491, %f489, %f490;
	ld.shared.f32 	%f492, [_ZZN3cub18CUB_300001_SM_10006detail6reduce28DeviceReduceSingleTileKernelINS2_10policy_hubIfjN4cuda3std3__44plusIvEEE10Policy1000EPfSC_jS9_ffNS7_10__identityEEEvT0_T1_T2_T3_T4_T6_E12temp_storage+44];
	add.f32 	%f493, %f491, %f492;
	ld.shared.f32 	%f494, [_ZZN3cub18CUB_300001_SM_10006detail6reduce28DeviceReduceSingleTileKernelINS2_10policy_hubIfjN4cuda3std3__44plusIvEEE10Policy1000EPfSC_jS9_ffNS7_10__identityEEEvT0_T1_T2_T3_T4_T6_E12temp_storage+48];
	add.f32 	%f495, %f493, %f494;
	ld.shared.f32 	%f496, [_ZZN3cub18CUB_300001_SM_10006detail6reduce28DeviceReduceSingleTileKernelINS2_10policy_hubIfjN4cuda3std3__44plusIvEEE10Policy1000EPfSC_jS9_ffNS7_10__identityEEEvT0_T1_T2_T3_T4_T6_E12temp_storage+52];
	add.f32 	%f497, %f495, %f496;
	ld.shared.f32 	%f498, [_ZZN3cub18CUB_300001_SM_10006detail6reduce28DeviceReduceSingleTileKernelINS2_10policy_hubIfjN4cuda3std3__44plusIvEEE10Policy1000EPfSC_jS9_ffNS7_10__identityEEEvT0_T1_T2_T3_T4_T6_E12temp_storage+56];
	add.f32 	%f499, %f497, %f498;
	ld.shared.f32 	%f500, [_ZZN3cub18CUB_300001_SM_10006detail6reduce28DeviceReduceSingleTileKernelINS2_10policy_hubIfjN4cuda3std3__44plusIvEEE10Policy1000EPfSC_jS9_ffNS7_10__identityEEEvT0_T1_T2_T3_T4_T6_E12temp_storage+60];
	add.f32 	%f501, %f499, %f500;
	ld.shared.f32 	%f502, [_ZZN3cub18CUB_300001_SM_10006detail6reduce28DeviceReduceSingleTileKernelINS2_10policy_hubIfjN4cuda3std3__44plusIvEEE10Policy1000EPfSC_jS9_ffNS7_10__identityEEEvT0_T1_T2_T3_T4_T6_E12temp_storage+64];
	add.f32 	%f503, %f501, %f502;
	ld.shared.f32 	%f504, [_ZZN3cub18CUB_300001_SM_10006detail6reduce28DeviceReduceSingleTileKernelINS2_10policy_hubIfjN4cuda3std3__44plusIvEEE10Policy1000EPfSC_jS9_ffNS7_10__identityEEEvT0_T1_T2_T3_T4_T6_E12temp_storage+68];
	add.f32 	%f505, %f503, %f504;
	ld.shared.f32 	%f506, [_ZZN3cub18CUB_300001_SM_10006detail6reduce28DeviceReduceSingleTileKernelINS2_10policy_hubIfjN4cuda3std3__44plusIvEEE10Policy1000EPfSC_jS9_ffNS7_10__identityEEEvT0_T1_T2_T3_T4_T6_E12temp_storage+72];
	add.f32 	%f507, %f505, %f506;
	ld.shared.f32 	%f508, [_ZZN3cub18CUB_300001_SM_10006detail6reduce28DeviceReduceSingleTileKernelINS2_10policy_hubIfjN4cuda3std3__44plusIvEEE10Policy1000EPfSC_jS9_ffNS7_10__identityEEEvT0_T1_T2_T3_T4_T6_E12temp_storage+76];
	add.f32 	%f536, %f507, %f508;
	bra.uni 	$L__BB2_74;
$L__BB2_19:
	// begin inline asm
	mov.u32 %r279, %laneid;
	// end inline asm
	and.b32  	%r295, %r1, 992;
	add.s32 	%r296, %r295, 32;
	setp.gt.u32 	%p61, %r296, %r70;
	not.b32 	%r297, %r295;
	add.s32 	%r298, %r70, %r297;
	selp.b32 	%r293, %r298, 31, %p61;
	mov.b32 	%r280, 1;
	mov.b32 	%r294, -1;
	// begin inline asm
	{  .reg .f32 r0;  .reg .pred p;  shfl.sync.down.b32 r0|p, %f515, %r280, %r293, %r294;  @p add.f32 r0, r0, %f515;  mov.f32 %f406, r0;}
	// end inline asm
	mov.b32 	%r283, 2;
	// begin inline asm
	{  .reg .f32 r0;  .reg .pred p;  shfl.sync.down.b32 r0|p, %f406, %r283, %r293, %r294;  @p add.f32 r0, r0, %f406;  mov.f32 %f409, r0;}
	// end inline asm
	mov.b32 	%r286, 4;
	// begin inline asm
	{  .reg .f32 r0;  .reg .pred p;  shfl.sync.down.b32 r0|p, %f409, %r286, %r293, %r294;  @p add.f32 r0, r0, %f409;  mov.f32 %f412, r0;}
	// end inline asm
	mov.b32 	%r289, 8;
	// begin inline asm
	{  .reg .f32 r0;  .reg .pred p;  shfl.sync.down.b32 r0|p, %f412, %r289, %r293, %r294;  @p add.f32 r0, r0, %f412;  mov.f32 %f415, r0;}
	// end inline asm
	mov.b32 	%r292, 16;
	// begin inline asm
	{  .reg .f32 r0;  .reg .pred p;  shfl.sync.down.b32 r0|p, %f415, %r292, %r293, %r294;  @p add.f32 r0, r0, %f415;  mov.f32 %f536, r0;}
	// end inline asm
	setp.ne.s32 	%p62, %r279, 0;
	@%p62 bra 	$L__BB2_21;
	shr.u32 	%r299, %r1, 3;
	and.b32  	%r300, %r299, 124;
	mov.u32 	%r301, _ZZN3cub18CUB_300001_SM_10006detail6reduce28DeviceReduceSingleTileKernelINS2_10policy_hubIfjN4cuda3std3__44plusIvEEE10Policy1000EPfSC_jS9_ffNS7_10__identityEEEvT0_T1_T2_T3_T4_T6_E12temp_storage;
	add.s32 	%r302, %r301, %r300;
	st.shared.f32 	[%r302+16], %f536;
$L__BB2_21:
	bar.sync 	0;
	setp.ne.s32 	%p63, %r1, 0;
	@%p63 bra 	$L__BB2_74;
	setp.gt.u32 	%p64, %r70, 32;
	ld.shared.f32 	%f421, [_ZZN3cub18CUB_300001_SM_10006detail6reduce28DeviceReduceSingleTileKernelINS2_10policy_hubIfjN4cuda3std3__44plusIvEEE10Policy1000EPfSC_jS9_ffNS7_10__identityEEEvT0_T1_T2_T3_T4_T6_E12temp_storage+20];
	add.f32 	%f422, %f536, %f421;
	selp.f32 	%f423, %f422, %f536, %p64;
	setp.gt.u32 	%p65, %r70, 64;
	ld.shared.f32 	%f424, [_ZZN3cub18CUB_300001_SM_10006detail6reduce28DeviceReduceSingleTileKernelINS2_10policy_hubIfjN4cuda3std3__44plusIvEEE10Policy1000EPfSC_jS9_ffNS7_10__identityEEEvT0_T1_T2_T3_T4_T6_E12temp_storage+24];
	add.f32 	%f425, %f424, %f423;
	selp.f32 	%f426, %f425, %f423, %p65;
	setp.gt.u32 	%p66, %r70, 96;
	ld.shared.f32 	%f427, [_ZZN3cub18CUB_300001_SM_10006detail6reduce28DeviceReduceSingleTileKernelINS2_10policy_hubIfjN4cuda3std3__44plusIvEEE10Policy1000EPfSC_jS9_ffNS7_10__identityEEEvT0_T1_T2_T3_T4_T6_E12temp_storage+28];
	add.f32 	%f428, %f427, %f426;
	selp.f32 	%f429, %f428, %f426, %p66;
	setp.gt.u32 	%p67, %r70, 128;
	ld.shared.f32 	%f430, [_ZZN3cub18CUB_300001_SM_10006detail6reduce28DeviceReduceSingleTileKernelINS2_10policy_hubIfjN4cuda3std3__44plusIvEEE10Policy1000EPfSC_jS9_ffNS7_10__identityEEEvT0_T1_T2_T3_T4_T6_E12temp_storage+32];
	add.f32 	%f431, %f430, %f429;
	selp.f32 	%f432, %f431, %f429, %p67;
	setp.gt.u32 	%p68, %r70, 160;
	ld.shared.f32 	%f433, [_ZZN3cub18CUB_300001_SM_10006detail6reduce28DeviceReduceSingleTileKernelINS2_10policy_hubIfjN4cuda3std3__44plusIvEEE10Policy1000EPfSC_jS9_ffNS7_10__identityEEEvT0_T1_T2_T3_T4_T6_E12temp_storage+36];
	add.f32 	%f434, %f433, %f432;
	selp.f32 	%f435, %f434, %f432, %p68;
	setp.gt.u32 	%p69, %r70, 192;
	ld.shared.f32 	%f436, [_ZZN3cub18CUB_300001_SM_10006detail6reduce28DeviceReduceSingleTileKernelINS2_10policy_hubIfjN4cuda3std3__44plusIvEEE10Policy1000EPfSC_jS9_ffNS7_10__identityEEEvT0_T1_T2_T3_T4_T6_E12temp_storage+40];
	add.f32 	%f437, %f436, %f435;
	selp.f32 	%f438, %f437, %f435, %p69;
	setp.gt.u32 	%p70, %r70, 224;
	ld.shared.f32 	%f439, [_ZZN3cub18CUB_300001_SM_10006detail6reduce28DeviceReduceSingleTileKernelINS2_10policy_hubIfjN4cuda3std3__44plusIvEEE10Policy1000EPfSC_jS9_ffNS7_10__identityEEEvT0_T1_T2_T3_T4_T6_E12temp_storage+44];
	add.f32 	%f440, %f439, %f438;
	selp.f32 	%f441, %f440, %f438, %p70;
	setp.gt.u32 	%p71, %r70, 256;
	ld.shared.f32 	%f442, [_ZZN3cub18CUB_300001_SM_10006detail6reduce28DeviceReduceSingleTileKernelINS2_10policy_hubIfjN4cuda3std3__44plusIvEEE10Policy1000EPfSC_jS9_ffNS7_10__identityEEEvT0_T1_T2_T3_T4_T6_E12temp_storage+48];
	add.f32 	%f443, %f442, %f441;
	selp.f32 	%f444, %f443, %f441, %p71;
	setp.gt.u32 	%p72, %r70, 288;
	ld.shared.f32 	%f445, [_ZZN3cub18CUB_300001_SM_10006detail6reduce28DeviceReduceSingleTileKernelINS2_10policy_hubIfjN4cuda3std3__44plusIvEEE10Policy1000EPfSC_jS9_ffNS7_10__identityEEEvT0_T1_T2_T3_T4_T6_E12temp_storage+52];
	add.f32 	%f446, %f445, %f444;
	selp.f32 	%f447, %f446, %f444, %p72;
	setp.gt.u32 	%p73, %r70, 320;
	ld.shared.f32 	%f448, [_ZZN3cub18CUB_300001_SM_10006detail6reduce28DeviceReduceSingleTileKernelINS2_10policy_hubIfjN4cuda3std3__44plusIvEEE10Policy1000EPfSC_jS9_ffNS7_10__identityEEEvT0_T1_T2_T3_T4_T6_E12temp_storage+56];
	add.f32 	%f449, %f448, %f447;
	selp.f32 	%f450, %f449, %f447, %p73;
	setp.gt.u32 	%p74, %r70, 352;
	ld.shared.f32 	%f451, [_ZZN3cub18CUB_300001_SM_10006detail6reduce28DeviceReduceSingleTileKernelINS2_10policy_hubIfjN4cuda3std3__44plusIvEEE10Policy1000EPfSC_jS9_ffNS7_10__identityEEEvT0_T1_T2_T3_T4_T6_E12temp_storage+60];
	add.f32 	%f452, %f451, %f450;
	selp.f32 	%f453, %f452, %f450, %p74;
	setp.gt.u32 	%p75, %r70, 384;
	ld.shared.f32 	%f454, [_ZZN3cub18CUB_300001_SM_10006detail6reduce28DeviceReduceSingleTileKernelINS2_10policy_hubIfjN4cuda3std3__44plusIvEEE10Policy1000EPfSC_jS9_ffNS7_10__identityEEEvT0_T1_T2_T3_T4_T6_E12temp_storage+64];
	add.f32 	%f455, %f454, %f453;
	selp.f32 	%f456, %f455, %f453, %p75;
	setp.gt.u32 	%p76, %r70, 416;
	ld.shared.f32 	%f457, [_ZZN3cub18CUB_300001_SM_10006detail6reduce28DeviceReduceSingleTileKernelINS2_10policy_hubIfjN4cuda3std3__44plusIvEEE10Policy1000EPfSC_jS9_ffNS7_10__identityEEEvT0_T1_T2_T3_T4_T6_E12temp_storage+68];
	add.f32 	%f458, %f457, %f456;
	selp.f32 	%f459, %f458, %f456, %p76;
	setp.gt.u32 	%p77, %r70, 448;
	ld.shared.f32 	%f460, [_ZZN3cub18CUB_300001_SM_10006detail6reduce28DeviceReduceSingleTileKernelINS2_10policy_hubIfjN4cuda3std3__44plusIvEEE10Policy1000EPfSC_jS9_ffNS7_10__identityEEEvT0_T1_T2_T3_T4_T6_E12temp_storage+72];
	add.f32 	%f461, %f460, %f459;
	selp.f32 	%f462, %f461, %f459, %p77;
	setp.gt.u32 	%p78, %r70, 480;
	ld.shared.f32 	%f463, [_ZZN3cub18CUB_300001_SM_10006detail6reduce28DeviceReduceSingleTileKernelINS2_10policy_hubIfjN4cuda3std3__44plusIvEEE10Policy1000EPfSC_jS9_ffNS7_10__identityEEEvT0_T1_T2_T3_T4_T6_E12temp_storage+76];
	add.f32 	%f464, %f463, %f462;
	selp.f32 	%f536, %f464, %f462, %p78;
	bra.uni 	$L__BB2_74;
$L__BB2_23:
	mov.u32 	%r13, %tid.x;
	shl.b32 	%r14, %r13, 1;
	mul.wide.u32 	%rd89, %r14, 4;
	add.s64 	%rd74, %rd15, %rd89;
	// begin inline asm
	ld.global.nc.u64 %rd73, [%rd74];
	// end inline asm
	mov.b64 	{%r198, %r199}, %rd73;
	mov.b32 	%f282, %r199;
	mov.b32 	%f283, %r198;
	add.s64 	%rd76, %rd74, 4096;
	// begin inline asm
	ld.global.nc.u64 %rd75, [%rd76];
	// end inline asm
	mov.b64 	{%r200, %r201}, %rd75;
	mov.b32 	%f284, %r201;
	mov.b32 	%f285, %r200;
	add.s64 	%rd78, %rd74, 8192;
	// begin inline asm
	ld.global.nc.u64 %rd77, [%rd78];
	// end inline asm
	mov.b64 	{%r202, %r203}, %rd77;
	mov.b32 	%f286, %r203;
	mov.b32 	%f287, %r202;
	add.s64 	%rd80, %rd74, 12288;
	// begin inline asm
	ld.global.nc.u64 %rd79, [%rd80];
	// end inline asm
	mov.b64 	{%r204, %r205}, %rd79;
	mov.b32 	%f288, %r205;
	mov.b32 	%f289, %r204;
	add.s64 	%rd82, %rd74, 16384;
	// begin inline asm
	ld.global.nc.u64 %rd81, [%rd82];
	// end inline asm
	mov.b64 	{%r206, %r207}, %rd81;
	mov.b32 	%f290, %r207;
	mov.b32 	%f291, %r206;
	add.s64 	%rd84, %rd74, 20480;
	// begin inline asm
	ld.global.nc.u64 %rd83, [%rd84];
	// end inline asm
	mov.b64 	{%r208, %r209}, %rd83;
	mov.b32 	%f292, %r209;
	mov.b32 	%f293, %r208;
	add.s64 	%rd86, %rd74, 24576;
	// begin inline asm
	ld.global.nc.u64 %rd85, [%rd86];
	// end inline asm
	mov.b64 	{%r210, %r211}, %rd85;
	mov.b32 	%f294, %r211;
	mov.b32 	%f295, %r210;
	add.s64 	%rd88, %rd74, 28672;
	// begin inline asm
	ld.global.nc.u64 %rd87, [%rd88];
	// end inline asm
	mov.b64 	{%r212, %r213}, %rd87;
	mov.b32 	%f296, %r213;
	mov.b32 	%f297, %r212;
	add.f32 	%f298, %f283, %f282;
	add.f32 	%f299, %f285, %f284;
	add.f32 	%f300, %f287, %f286;
	add.f32 	%f301, %f289, %f288;
	add.f32 	%f302, %f291, %f290;
	add.f32 	%f303, %f293, %f292;
	add.f32 	%f304, %f295, %f294;
	add.f32 	%f305, %f297, %f296;
	add.f32 	%f306, %f298, %f299;
	add.f32 	%f307, %f300, %f301;
	add.f32 	%f308, %f302, %f303;
	add.f32 	%f309, %f304, %f305;
	add.f32 	%f310, %f306, %f307;
	add.f32 	%f311, %f308, %f309;
	add.f32 	%f522, %f310, %f311;
	add.s32 	%r15, %r70, -8192;
	setp.lt.u32 	%p43, %r15, 8192;
	mov.b32 	%r331, 8192;
	@%p43 bra 	$L__BB2_27;
	mov.b32 	%r331, 8192;
$L__BB2_25:
	add.s32 	%r215, %r331, %r14;
	mul.wide.u32 	%rd106, %r215, 4;
	add.s64 	%rd91, %rd15, %rd106;
	// begin inline asm
	ld.global.nc.u64 %rd90, [%rd91];
	// end inline asm
	mov.b64 	{%r216, %r217}, %rd90;
	mov.b32 	%f312, %r217;
	mov.b32 	%f313, %r216;
	add.s64 	%rd93, %rd91, 4096;
	// begin inline asm
	ld.global.nc.u64 %rd92, [%rd93];
	// end inline asm
	mov.b64 	{%r218, %r219}, %rd92;
	mov.b32 	%f314, %r219;
	mov.b32 	%f315, %r218;
	add.s64 	%rd95, %rd91, 8192;
	// begin inline asm
	ld.global.nc.u64 %rd94, [%rd95];
	// end inline asm
	mov.b64 	{%r220, %r221}, %rd94;
	mov.b32 	%f316, %r221;
	mov.b32 	%f317, %r220;
	add.s64 	%rd97, %rd91, 12288;
	// begin inline asm
	ld.global.nc.u64 %rd96, [%rd97];
	// end inline asm
	mov.b64 	{%r222, %r223}, %rd96;
	mov.b32 	%f318, %r223;
	mov.b32 	%f319, %r222;
	add.s64 	%rd99, %rd91, 16384;
	// begin inline asm
	ld.global.nc.u64 %rd98, [%rd99];
	// end inline asm
	mov.b64 	{%r224, %r225}, %rd98;
	mov.b32 	%f320, %r225;
	mov.b32 	%f321, %r224;
	add.s64 	%rd101, %rd91, 20480;
	// begin inline asm
	ld.global.nc.u64 %rd100, [%rd101];
	// end inline asm
	mov.b64 	{%r226, %r227}, %rd100;
	mov.b32 	%f322, %r227;
	mov.b32 	%f323, %r226;
	add.s64 	%rd103, %rd91, 24576;
	// begin inline asm
	ld.global.nc.u64 %rd102, [%rd103];
	// end inline asm
	mov.b64 	{%r228, %r229}, %rd102;
	mov.b32 	%f324, %r229;
	mov.b32 	%f325, %r228;
	add.s64 	%rd105, %rd91, 28672;
	// begin inline asm
	ld.global.nc.u64 %rd104, [%rd105];
	// end inline asm
	mov.b64 	{%r230, %r231}, %rd104;
	mov.b32 	%f326, %r231;
	mov.b32 	%f327, %r230;
	add.f32 	%f328, %f522, %f313;
	add.f32 	%f329, %f312, %f315;
	add.f32 	%f330, %f314, %f317;
	add.f32 	%f331, %f316, %f319;
	add.f32 	%f332, %f318, %f321;
	add.f32 	%f333, %f320, %f323;
	add.f32 	%f334, %f322, %f325;
	add.f32 	%f335, %f324, %f327;
	add.f32 	%f336, %f328, %f329;
	add.f32 	%f337, %f330, %f331;
	add.f32 	%f338, %f332, %f333;
	add.f32 	%f339, %f334, %f335;
	add.f32 	%f340, %f336, %f337;
	add.f32 	%f341, %f338, %f339;
	add.f32 	%f342, %f340, %f341;
	add.f32 	%f522, %f342, %f326;
	sub.s32 	%r232, %r70, %r331;
	setp.lt.u32 	%p44, %r232, 8192;
	@%p44 bra 	$L__BB2_35;
	add.s32 	%r331, %r331, 8192;
	setp.le.u32 	%p45, %r331, %r15;
	@%p45 bra 	$L__BB2_25;
$L__BB2_27:
	setp.le.u32 	%p46, %r70, %r331;
	@%p46 bra 	$L__BB2_35;
	sub.s32 	%r19, %r70, %r331;
	setp.ge.s32 	%p47, %r13, %r19;
	@%p47 bra 	$L__BB2_35;
	not.b32 	%r233, %r13;
	add.s32 	%r234, %r70, %r233;
	sub.s32 	%r20, %r234, %r331;
	and.b32  	%r235, %r20, 1536;
	setp.eq.s32 	%p48, %r235, 1536;
	mov.u32 	%r335, %r13;
	@%p48 bra 	$L__BB2_32;
	add.s32 	%r333, %r13, %r331;
	shr.u32 	%r236, %r20, 9;
	add.s32 	%r237, %r236, 1;
	and.b32  	%r238, %r237, 3;
	neg.s32 	%r332, %r238;
	mov.u32 	%r335, %r13;
$L__BB2_31:
	.pragma "nounroll";
	mul.wide.u32 	%rd108, %r333, 4;
	add.s64 	%rd107, %rd15, %rd108;
	// begin inline asm
	ld.global.nc.u32 %r239, [%rd107];
	// end inline asm
	mov.b32 	%f344, %r239;
	add.f32 	%f522, %f522, %f344;
	add.s32 	%r335, %r335, 512;
	add.s32 	%r333, %r333, 512;
	add.s32 	%r332, %r332, 1;
	setp.ne.s32 	%p49, %r332, 0;
	@%p49 bra 	$L__BB2_31;
$L__BB2_32:
	setp.lt.u32 	%p50, %r20, 1536;
	@%p50 bra 	$L__BB2_35;
	add.s32 	%r337, %r335, 1024;
	add.s32 	%r336, %r335, %r331;
$L__BB2_34:
	mul.wide.u32 	%rd113, %r336, 4;
	add.s64 	%rd109, %rd15, %rd113;
	// begin inline asm
	ld.global.nc.u32 %r240, [%rd109];
	// end inline asm
	mov.b32 	%f345, %r240;
	add.f32 	%f346, %f522, %f345;
	add.s32 	%r244, %r336, 512;
	mul.wide.u32 	%rd114, %r244, 4;
	add.s64 	%rd110, %rd15, %rd114;
	// begin inline asm
	ld.global.nc.u32 %r241, [%rd110];
	// end inline asm
	mov.b32 	%f347, %r241;
	add.f32 	%f348, %f346, %f347;
	add.s32 	%r245, %r336, 1024;
	mul.wide.u32 	%rd115, %r245, 4;
	add.s64 	%rd111, %rd15, %rd115;
	// begin inline asm
	ld.global.nc.u32 %r242, [%rd111];
	// end inline asm
	mov.b32 	%f349, %r242;
	add.f32 	%f350, %f348, %f349;
	add.s32 	%r246, %r336, 1536;
	mul.wide.u32 	%rd116, %r246, 4;
	add.s64 	%rd112, %rd15, %rd116;
	// begin inline asm
	ld.global.nc.u32 %r243, [%rd112];
	// end inline asm
	mov.b32 	%f351, %r243;
	add.f32 	%f522, %f350, %f351;
	add.s32 	%r34, %r337, 2048;
	add.s32 	%r247, %r337, 1024;
	add.s32 	%r336, %r336, 2048;
	setp.lt.s32 	%p51, %r247, %r19;
	mov.u32 	%r337, %r34;
	@%p51 bra 	$L__BB2_34;
$L__BB2_35:
	// begin inline asm
	mov.u32 %r248, %laneid;
	// end inline asm
	mov.b32 	%r249, 1;
	mov.b32 	%r262, 31;
	mov.b32 	%r263, -1;
	// begin inline asm
	{  .reg .f32 r0;  .reg .pred p;  shfl.sync.down.b32 r0|p, %f522, %r249, %r262, %r263;  @p add.f32 r0, r0, %f522;  mov.f32 %f352, r0;}
	// end inline asm
	mov.b32 	%r252, 2;
	// begin inline asm
	{  .reg .f32 r0;  .reg .pred p;  shfl.sync.down.b32 r0|p, %f352, %r252, %r262, %r263;  @p add.f32 r0, r0, %f352;  mov.f32 %f355, r0;}
	// end inline asm
	mov.b32 	%r255, 4;
	// begin inline asm
	{  .reg .f32 r0;  .reg .pred p;  shfl.sync.down.b32 r0|p, %f355, %r255, %r262, %r263;  @p add.f32 r0, r0, %f355;  mov.f32 %f358, r0;}
	// end inline asm
	mov.b32 	%r258, 8;
	// begin inline asm
	{  .reg .f32 r0;  .reg .pred p;  shfl.sync.down.b32 r0|p, %f358, %r258, %r262, %r263;  @p add.f32 r0, r0, %f358;  mov.f32 %f361, r0;}
	// end inline asm
	mov.b32 	%r261, 16;
	// begin inline asm
	{  .reg .f32 r0;  .reg .pred p;  shfl.sync.down.b32 r0|p, %f361, %r261, %r262, %r263;  @p add.f32 r0, r0, %f361;  mov.f32 %f536, r0;}
	// end inline asm
	setp.ne.s32 	%p52, %r248, 0;
	@%p52 bra 	$L__BB2_37;
	shr.u32 	%r264, %r13, 3;
	and.b32  	%r265, %r264, 124;
	mov.u32 	%r266, _ZZN3cub18CUB_300001_SM_10006detail6reduce28DeviceReduceSingleTileKernelINS2_10policy_hubIfjN4cuda3std3__44plusIvEEE10Policy1000EPfSC_jS9_ffNS7_10__identityEEEvT0_T1_T2_T3_T4_T6_E12temp_storage;
	add.s32 	%r267, %r266, %r265;
	st.shared.f32 	[%r267+16], %f536;
$L__BB2_37:
	bar.sync 	0;
	setp.ne.s32 	%p53, %r13, 0;
	@%p53 bra 	$L__BB2_74;
	ld.shared.f32 	%f367, [_ZZN3cub18CUB_300001_SM_10006detail6reduce28DeviceReduceSingleTileKernelINS2_10policy_hubIfjN4cuda3std3__44plusIvEEE10Policy1000EPfSC_jS9_ffNS7_10__identityEEEvT0_T1_T2_T3_T4_T6_E12temp_storage+20];
	add.f32 	%f368, %f536, %f367;
	ld.shared.f32 	%f369, [_ZZN3cub18CUB_300001_SM_10006detail6reduce28DeviceReduceSingleTileKernelINS2_10policy_hubIfjN4cuda3std3__44plusIvEEE10Policy1000EPfSC_jS9_ffNS7_10__identityEEEvT0_T1_T2_T3_T4_T6_E12temp_storage+24];
	add.f32 	%f370, %f368, %f369;
	ld.shared.f32 	%f371, [_ZZN3cub18CUB_300001_SM_10006detail6reduce28DeviceReduceSingleTileKernelINS2_10policy_hubIfjN4cuda3std3__44plusIvEEE10Policy1000EPfSC_jS9_ffNS7_10__identityEEEvT0_T1_T2_T3_T4_T6_E12temp_storage+28];
	add.f32 	%f372, %f370, %f371;
	ld.shared.f32 	%f373, [_ZZN3cub18CUB_300001_SM_10006detail6reduce28DeviceReduceSingleTileKernelINS2_10policy_hubIfjN4cuda3std3__44plusIvEEE10Policy1000EPfSC_jS9_ffNS7_10__identityEEEvT0_T1_T2_T3_T4_T6_E12temp_storage+32];
	add.f32 	%f374, %f372, %f373;
	ld.shared.f32 	%f375, [_ZZN3cub18CUB_300001_SM_10006detail6reduce28DeviceReduceSingleTileKernelINS2_10policy_hubIfjN4cuda3std3__44plusIvEEE10Policy1000EPfSC_jS9_ffNS7_10__identityEEEvT0_T1_T2_T3_T4_T6_E12temp_storage+36];
	add.f32 	%f376, %f374, %f375;
	ld.shared.f32 	%f377, [_ZZN3cub18CUB_300001_SM_10006detail6reduce28DeviceReduceSingleTileKernelINS2_10policy_hubIfjN4cuda3std3__44plusIvEEE10Policy1000EPfSC_jS9_ffNS7_10__identityEEEvT0_T1_T2_T3_T4_T6_E12temp_storage+40];
	add.f32 	%f378, %f376, %f377;
	ld.shared.f32 	%f379, [_ZZN3cub18CUB_300001_SM_10006detail6reduce28DeviceReduceSingleTileKernelINS2_10policy_hubIfjN4cuda3std3__44plusIvEEE10Policy1000EPfSC_jS9_ffNS7_10__identityEEEvT0_T1_T2_T3_T4_T6_E12temp_storage+44];
	add.f32 	%f380, %f378, %f379;
	ld.shared.f32 	%f381, [_ZZN3cub18CUB_300001_SM_10006detail6reduce28DeviceReduceSingleTileKernelINS2_10policy_hubIfjN4cuda3std3__44plusIvEEE10Policy1000EPfSC_jS9_ffNS7_10__identityEEEvT0_T1_T2_T3_T4_T6_E12temp_storage+48];
	add.f32 	%f382, %f380, %f381;
	ld.shared.f32 	%f383, [_ZZN3cub18CUB_300001_SM_10006detail6reduce28DeviceReduceSingleTileKernelINS2_10policy_hubIfjN4cuda3std3__44plusIvEEE10Policy1000EPfSC_jS9_ffNS7_10__identityEEEvT0_T1_T2_T3_T4_T6_E12temp_storage+52];
	add.f32 	%f384, %f382, %f383;
	ld.shared.f32 	%f385, [_ZZN3cub18CUB_300001_SM_10006detail6reduce28DeviceReduceSingleTileKernelINS2_10policy_hubIfjN4cuda3std3__44plusIvEEE10Policy1000EPfSC_jS9_ffNS7_10__identityEEEvT0_T1_T2_T3_T4_T6_E12temp_storage+56];
	add.f32 	%f386, %f384, %f385;
	ld.shared.f32 	%f387, [_ZZN3cub18CUB_300001_SM_10006detail6reduce28DeviceReduceSingleTileKernelINS2_10policy_hubIfjN4cuda3std3__44plusIvEEE10Policy1000EPfSC_jS9_ffNS7_10__identityEEEvT0_T1_T2_T3_T4_T6_E12temp_storage+60];
	add.f32 	%f388, %f386, %f387;
	ld.shared.f32 	%f389, [_ZZN3cub18CUB_300001_SM_10006detail6reduce28DeviceReduceSingleTileKernelINS2_10policy_hubIfjN4cuda3std3__44plusIvEEE10Policy1000EPfSC_jS9_ffNS7_10__identityEEEvT0_T1_T2_T3_T4_T6_E12temp_storage+64];
	add.f32 	%f390, %f388, %f389;
	ld.shared.f32 	%f391, [_ZZN3cub18CUB_300001_SM_10006detail6reduce28DeviceReduceSingleTileKernelINS2_10policy_hubIfjN4cuda3std3__44plusIvEEE10Policy1000EPfSC_jS9_ffNS7_10__identityEEEvT0_T1_T2_T3_T4_T6_E12temp_storage+68];
	add.f32 	%f392, %f390, %f391;
	ld.shared.f32 	%f393, [_ZZN3cub18CUB_300001_SM_10006detail6reduce28DeviceReduceSingleTileKernelINS2_10policy_hubIfjN4cuda3std3__44plusIvEEE10Policy1000EPfSC_jS9_ffNS7_10__identityEEEvT0_T1_T2_T3_T4_T6_E12temp_storage+72];
	add.f32 	%f394, %f392, %f393;
	ld.shared.f32 	%f395, [_ZZN3cub18CUB_300001_SM_10006detail6reduce28DeviceReduceSingleTileKernelINS2_10policy_hubIfjN4cuda3std3__44plusIvEEE10Policy1000EPfSC_jS9_ffNS7_10__identityEEEvT0_T1_T2_T3_T4_T6_E12temp_storage+76];
	add.f32 	%f536, %f394, %f395;
	bra.uni 	$L__BB2_74;
$L__BB2_39:
	setp.gt.u32 	%p3, %r70, 8191;
	@%p3 bra 	$L__BB2_58;
	mov.u32 	%r36, %tid.x;
	setp.ge.u32 	%p15, %r36, %r70;
	mov.f32 	%f528, 0f00000000;
	mov.u32 	%r341, %r36;
	@%p15 bra 	$L__BB2_42;
	mul.wide.u32 	%rd65, %r36, 4;
	add.s64 	%rd64, %rd15, %rd65;
	// begin inline asm
	ld.global.nc.u32 %r142, [%rd64];
	// end inline asm
	mov.b32 	%f528, %r142;
	add.s32 	%r341, %r36, 512;
$L__BB2_42:
	setp.ge.u32 	%p16, %r341, %r70;
	@%p16 bra 	$L__BB2_49;
	not.b32 	%r143, %r341;
	add.s32 	%r39, %r70, %r143;
	and.b32  	%r144, %r39, 1536;
	setp.eq.s32 	%p17, %r144, 1536;
	@%p17 bra 	$L__BB2_46;
	mul.wide.u32 	%rd66, %r341, 4;
	add.s64 	%rd128, %rd15, %rd66;
	shr.u32 	%r145, %r39, 9;
	add.s32 	%r146, %r145, 1;
	and.b32  	%r147, %r146, 3;
	neg.s32 	%r339, %r147;
$L__BB2_45:
	.pragma "nounroll";
	// begin inline asm
	ld.global.nc.u32 %r148, [%rd128];
	// end inline asm
	mov.b32 	%f171, %r148;
	add.f32 	%f528, %f528, %f171;
	add.s32 	%r341, %r341, 512;
	add.s64 	%rd128, %rd128, 2048;
	add.s32 	%r339, %r339, 1;
	setp.ne.s32 	%p18, %r339, 0;
	@%p18 bra 	$L__BB2_45;
$L__BB2_46:
	setp.lt.u32 	%p19, %r39, 1536;
	@%p19 bra 	$L__BB2_49;
	mul.wide.u32 	%rd68, %r341, 4;
	add.s64 	%rd129, %rd15, %rd68;
$L__BB2_48:
	// begin inline asm
	ld.global.nc.u32 %r149, [%rd129];
	// end inline asm
	mov.b32 	%f172, %r149;
	add.f32 	%f173, %f528, %f172;
	add.s64 	%rd70, %rd129, 2048;
	// begin inline asm
	ld.global.nc.u32 %r150, [%rd70];
	// end inline asm
	mov.b32 	%f174, %r150;
	add.f32 	%f175, %f173, %f174;
	add.s64 	%rd71, %rd129, 4096;
	// begin inline asm
	ld.global.nc.u32 %r151, [%rd71];
	// end inline asm
	mov.b32 	%f176, %r151;
	add.f32 	%f177, %f175, %f176;
	add.s64 	%rd72, %rd129, 6144;
	// begin inline asm
	ld.global.nc.u32 %r152, [%rd72];
	// end inline asm
	mov.b32 	%f178, %r152;
	add.f32 	%f528, %f177, %f178;
	add.s32 	%r341, %r341, 2048;
	add.s64 	%rd129, %rd129, 8192;
	setp.lt.s32 	%p20, %r341, %r70;
	@%p20 bra 	$L__BB2_48;
$L__BB2_49:
	setp.lt.u32 	%p21, %r70, 512;
	@%p21 bra 	$L__BB2_54;
	// begin inline asm
	mov.u32 %r177, %laneid;
	// end inline asm
	mov.b32 	%r178, 1;
	mov.b32 	%r191, 31;
	mov.b32 	%r192, -1;
	// begin inline asm
	{  .reg .f32 r0;  .reg .pred p;  shfl.sync.down.b32 r0|p, %f528, %r178, %r191, %r192;  @p add.f32 r0, r0, %f528;  mov.f32 %f238, r0;}
	// end inline asm
	mov.b32 	%r181, 2;
	// begin inline asm
	{  .reg .f32 r0;  .reg .pred p;  shfl.sync.down.b32 r0|p, %f238, %r181, %r191, %r192;  @p add.f32 r0, r0, %f238;  mov.f32 %f241, r0;}
	// end inline asm
	mov.b32 	%r184, 4;
	// begin inline asm
	{  .reg .f32 r0;  .reg .pred p;  shfl.sync.down.b32 r0|p, %f241, %r184, %r191, %r192;  @p add.f32 r0, r0, %f241;  mov.f32 %f244, r0;}
	// end inline asm
	mov.b32 	%r187, 8;
	// begin inline asm
	{  .reg .f32 r0;  .reg .pred p;  shfl.sync.down.b32 r0|p, %f244, %r187, %r191, %r192;  @p add.f32 r0, r0, %f244;  mov.f32 %f247, r0;}
	// end inline asm
	mov.b32 	%r190, 16;
	// begin inline asm
	{  .reg .f32 r0;  .reg .pred p;  shfl.sync.down.b32 r0|p, %f247, %r190, %r191, %r192;  @p add.f32 r0, r0, %f247;  mov.f32 %f536, r0;}
	// end inline asm
	setp.ne.s32 	%p40, %r177, 0;
	@%p40 bra 	$L__BB2_52;
	shr.u32 	%r193, %r36, 3;
	and.b32  	%r194, %r193, 124;
	mov.u32 	%r195, _ZZN3cub18CUB_300001_SM_10006detail6reduce28DeviceReduceSingleTileKernelINS2_10policy_hubIfjN4cuda3std3__44plusIvEEE10Policy1000EPfSC_jS9_ffNS7_10__identityEEEvT0_T1_T2_T3_T4_T6_E12temp_storage;
	add.s32 	%r196, %r195, %r194;
	st.shared.f32 	[%r196+16], %f536;
$L__BB2_52:
	bar.sync 	0;
	setp.ne.s32 	%p41, %r36, 0;
	@%p41 bra 	$L__BB2_74;
	ld.shared.f32 	%f253, [_ZZN3cub18CUB_300001_SM_10006detail6reduce28DeviceReduceSingleTileKernelINS2_10policy_hubIfjN4cuda3std3__44plusIvEEE10Policy1000EPfSC_jS9_ffNS7_10__identityEEEvT0_T1_T2_T3_T4_T6_E12temp_storage+20];
	add.f32 	%f254, %f536, %f253;
	ld.shared.f32 	%f255, [_ZZN3cub18CUB_300001_SM_10006detail6reduce28DeviceReduceSingleTileKernelINS2_10policy_hubIfjN4cuda3std3__44plusIvEEE10Policy1000EPfSC_jS9_ffNS7_10__identityEEEvT0_T1_T2_T3_T4_T6_E12temp_storage+24];
	add.f32 	%f256, %f254, %f255;
	ld.shared.f32 	%f257, [_ZZN3cub18CUB_300001_SM_10006detail6reduce28DeviceReduceSingleTileKernelINS2_10policy_hubIfjN4cuda3std3__44plusIvEEE10Policy1000EPfSC_jS9_ffNS7_10__identityEEEvT0_T1_T2_T3_T4_T6_E12temp_storage+28];
	add.f32 	%f258, %f256, %f257;
	ld.shared.f32 	%f259, [_ZZN3cub18CUB_300001_SM_10006detail6reduce28DeviceReduceSingleTileKernelINS2_10policy_hubIfjN4cuda3std3__44plusIvEEE10Policy1000EPfSC_jS9_ffNS7_10__identityEEEvT0_T1_T2_T3_T4_T6_E12temp_storage+32];
	add.f32 	%f260, %f258, %f259;
	ld.shared.f32 	%f261, [_ZZN3cub18CUB_300001_SM_10006detail6reduce28DeviceReduceSingleTileKernelINS2_10policy_hubIfjN4cuda3std3__44plusIvEEE10Policy1000EPfSC_jS9_ffNS7_10__identityEEEvT0_T1_T2_T3_T4_T6_E12temp_storage+36];
	add.f32 	%f262, %f260, %f261;
	ld.shared.f32 	%f263, [_ZZN3cub18CUB_300001_SM_10006detail6reduce28DeviceReduceSingleTileKernelINS2_10policy_hubIfjN4cuda3std3__44plusIvEEE10Policy1000EPfSC_jS9_ffNS7_10__identityEEEvT0_T1_T2_T3_T4_T6_E12temp_storage+40];
	add.f32 	%f264, %f262, %f263;
	ld.shared.f32 	%f265, [_ZZN3cub18CUB_300001_SM_10006detail6reduce28DeviceReduceSingleTileKernelINS2_10policy_hubIfjN4cuda3std3__44plusIvEEE10Policy1000EPfSC_jS9_ffNS7_10__identityEEEvT0_T1_T2_T3_T4_T6_E12temp_storage+44];
	add.f32 	%f266, %f264, %f265;
	ld.shared.f32 	%f267, [_ZZN3cub18CUB_300001_SM_10006detail6reduce28DeviceReduceSingleTileKernelINS2_10policy_hubIfjN4cuda3std3__44plusIvEEE10Policy1000EPfSC_jS9_ffNS7_10__identityEEEvT0_T1_T2_T3_T4_T6_E12temp_storage+48];
	add.f32 	%f268, %f266, %f267;
	ld.shared.f32 	%f269, [_ZZN3cub18CUB_300001_SM_10006detail6reduce28DeviceReduceSingleTileKernelINS2_10policy_hubIfjN4cuda3std3__44plusIvEEE10Policy1000EPfSC_jS9_ffNS7_10__identityEEEvT0_T1_T2_T3_T4_T6_E12temp_storage+52];
	add.f32 	%f270, %f268, %f269;
	ld.shared.f32 	%f271, [_ZZN3cub18CUB_300001_SM_10006detail6reduce28DeviceReduceSingleTileKernelINS2_10policy_hubIfjN4cuda3std3__44plusIvEEE10Policy1000EPfSC_jS9_ffNS7_10__identityEEEvT0_T1_T2_T3_T4_T6_E12temp_storage+56];
	add.f32 	%f272, %f270, %f271;
	ld.shared.f32 	%f273, [_ZZN3cub18CUB_300001_SM_10006detail6reduce28DeviceReduceSingleTileKernelINS2_10policy_hubIfjN4cuda3std3__44plusIvEEE10Policy1000EPfSC_jS9_ffNS7_10__identityEEEvT0_T1_T2_T3_T4_T6_E12temp_storage+60];
	add.f32 	%f274, %f272, %f273;
	ld.shared.f32 	%f275, [_ZZN3cub18CUB_300001_SM_10006detail6reduce28DeviceReduceSingleTileKernelINS2_10policy_hubIfjN4cuda3std3__44plusIvEEE10Policy1000EPfSC_jS9_ffNS7_10__identityEEEvT0_T1_T2_T3_T4_T6_E12temp_storage+64];
	add.f32 	%f276, %f274, %f275;
	ld.shared.f32 	%f277, [_ZZN3cub18CUB_300001_SM_10006detail6reduce28DeviceReduceSingleTileKernelINS2_10policy_hubIfjN4cuda3std3__44plusIvEEE10Policy1000EPfSC_jS9_ffNS7_10__identityEEEvT0_T1_T2_T3_T4_T6_E12temp_storage+68];
	add.f32 	%f278, %f276, %f277;
	ld.shared.f32 	%f279, [_ZZN3cub18CUB_300001_SM_10006detail6reduce28DeviceReduceSingleTileKernelINS2_10policy_hubIfjN4cuda3std3__44plusIvEEE10Policy1000EPfSC_jS9_ffNS7_10__identityEEEvT0_T1_T2_T3_T4_T6_E12temp_storage+72];
	add.f32 	%f280, %f278, %f279;
	ld.shared.f32 	%f281, [_ZZN3cub18CUB_300001_SM_10006detail6reduce28DeviceReduceSingleTileKernelINS2_10policy_hubIfjN4cuda3std3__44plusIvEEE10Policy1000EPfSC_jS9_ffNS7_10__identityEEEvT0_T1_T2_T3_T4_T6_E12temp_storage+76];
	add.f32 	%f536, %f280, %f281;
	bra.uni 	$L__BB2_74;
$L__BB2_54:
	// begin inline asm
	mov.u32 %r153, %laneid;
	// end inline asm
	and.b32  	%r169, %r36, 992;
	add.s32 	%r170, %r169, 32;
	setp.gt.u32 	%p22, %r170, %r70;
	not.b32 	%r171, %r169;
	add.s32 	%r172, %r70, %r171;
	selp.b32 	%r167, %r172, 31, %p22;
	mov.b32 	%r154, 1;
	mov.b32 	%r168, -1;
	// begin inline asm
	{  .reg .f32 r0;  .reg .pred p;  shfl.sync.down.b32 r0|p, %f528, %r154, %r167, %r168;  @p add.f32 r0, r0, %f528;  mov.f32 %f179, r0;}
	// end inline asm
	mov.b32 	%r157, 2;
	// begin inline asm
	{  .reg .f32 r0;  .reg .pred p;  shfl.sync.down.b32 r0|p, %f179, %r157, %r167, %r168;  @p add.f32 r0, r0, %f179;  mov.f32 %f182, r0;}
	// end inline asm
	mov.b32 	%r160, 4;
	// begin inline asm
	{  .reg .f32 r0;  .reg .pred p;  shfl.sync.down.b32 r0|p, %f182, %r160, %r167, %r168;  @p add.f32 r0, r0, %f182;  mov.f32 %f185, r0;}
	// end inline asm
	mov.b32 	%r163, 8;
	// begin inline asm
	{  .reg .f32 r0;  .reg .pred p;  shfl.sync.down.b32 r0|p, %f185, %r163, %r167, %r168;  @p add.f32 r0, r0, %f185;  mov.f32 %f188, r0;}
	// end inline asm
	mov.b32 	%r166, 16;
	// begin inline asm
	{  .reg .f32 r0;  .reg .pred p;  shfl.sync.down.b32 r0|p, %f188, %r166, %r167, %r168;  @p add.f32 r0, r0, %f188;  mov.f32 %f536, r0;}
	// end inline asm
	setp.ne.s32 	%p23, %r153, 0;
	@%p23 bra 	$L__BB2_56;
	shr.u32 	%r173, %r36, 3;
	and.b32  	%r174, %r173, 124;
	mov.u32 	%r175, _ZZN3cub18CUB_300001_SM_10006detail6reduce28DeviceReduceSingleTileKernelINS2_10policy_hubIfjN4cuda3std3__44plusIvEEE10Policy1000EPfSC_jS9_ffNS7_10__identityEEEvT0_T1_T2_T3_T4_T6_E12temp_storage;
	add.s32 	%r176, %r175, %r174;
	st.shared.f32 	[%r176+16], %f536;
$L__BB2_56:
	bar.sync 	0;
	setp.ne.s32 	%p24, %r36, 0;
	@%p24 bra 	$L__BB2_74;
	setp.gt.u32 	%p25, %r70, 32;
	ld.shared.f32 	%f194, [_ZZN3cub18CUB_300001_SM_10006detail6reduce28DeviceReduceSingleTileKernelINS2_10policy_hubIfjN4cuda3std3__44plusIvEEE10Policy1000EPfSC_jS9_ffNS7_10__identityEEEvT0_T1_T2_T3_T4_T6_E12temp_storage+20];
	add.f32 	%f195, %f536, %f194;
	selp.f32 	%f196, %f195, %f536, %p25;
	setp.gt.u32 	%p26, %r70, 64;
	ld.shared.f32 	%f197, [_ZZN3cub18CUB_300001_SM_10006detail6reduce28DeviceReduceSingleTileKernelINS2_10policy_hubIfjN4cuda3std3__44plusIvEEE10Policy1000EPfSC_jS9_ffNS7_10__identityEEEvT0_T1_T2_T3_T4_T6_E12temp_storage+24];
	add.f32 	%f198, %f197, %f196;
	selp.f32 	%f199, %f198, %f196, %p26;
	setp.gt.u32 	%p27, %r70, 96;
	ld.shared.f32 	%f200, [_ZZN3cub18CUB_300001_SM_10006detail6reduce28DeviceReduceSingleTileKernelINS2_10policy_hubIfjN4cuda3std3__44plusIvEEE10Policy1000EPfSC_jS9_ffNS7_10__identityEEEvT0_T1_T2_T3_T4_T6_E12temp_storage+28];
	add.f32 	%f201, %f200, %f199;
	selp.f32 	%f202, %f201, %f199, %p27;
	setp.gt.u32 	%p28, %r70, 128;
	ld.shared.f32 	%f203, [_ZZN3cub18CUB_300001_SM_10006detail6reduce28DeviceReduceSingleTileKernelINS2_10policy_hubIfjN4cuda3std3__44plusIvEEE10Policy1000EPfSC_jS9_ffNS7_10__identityEEEvT0_T1_T2_T3_T4_T6_E12temp_storage+32];
	add.f32 	%f204, %f203, %f202;
	selp.f32 	%f205, %f204, %f202, %p28;
	setp.gt.u32 	%p29, %r70, 160;
	ld.shared.f32 	%f206, [_ZZN3cub18CUB_300001_SM_10006detail6reduce28DeviceReduceSingleTileKernelINS2_10policy_hubIfjN4cuda3std3__44plusIvEEE10Policy1000EPfSC_jS9_ffNS7_10__identityEEEvT0_T1_T2_T3_T4_T6_E12temp_storage+36];
	add.f32 	%f207, %f206, %f205;
	selp.f32 	%f208, %f207, %f205, %p29;
	setp.gt.u32 	%p30, %r70, 192;
	ld.shared.f32 	%f209, [_ZZN3cub18CUB_300001_SM_10006detail6reduce28DeviceReduceSingleTileKernelINS2_10policy_hubIfjN4cuda3std3__44plusIvEEE10Policy1000EPfSC_jS9_ffNS7_10__identityEEEvT0_T1_T2_T3_T4_T6_E12temp_storage+40];
	add.f32 	%f210, %f209, %f208;
	selp.f32 	%f211, %f210, %f208, %p30;
	setp.gt.u32 	%p31, %r70, 224;
	ld.shared.f32 	%f212, [_ZZN3cub18CUB_300001_SM_10006detail6reduce28DeviceReduceSingleTileKernelINS2_10policy_hubIfjN4cuda3std3__44plusIvEEE10Policy1000EPfSC_jS9_ffNS7_10__identityEEEvT0_T1_T2_T3_T4_T6_E12temp_storage+44];
	add.f32 	%f213, %f212, %f211;
	selp.f32 	%f214, %f213, %f211, %p31;
	setp.gt.u32 	%p32, %r70, 256;
	ld.shared.f32 	%f215, [_ZZN3cub18CUB_300001_SM_10006detail6reduce28DeviceReduceSingleTileKernelINS2_10policy_hubIfjN4cuda3std3__44plusIvEEE10Policy1000EPfSC_jS9_ffNS7_10__identityEEEvT0_T1_T2_T3_T4_T6_E12temp_storage+48];
	add.f32 	%f216, %f215, %f214;
	selp.f32 	%f217, %f216, %f214, %p32;
	setp.gt.u32 	%p33, %r70, 288;
	ld.shared.f32 	%f218, [_ZZN3cub18CUB_300001_SM_10006detail6reduce28DeviceReduceSingleTileKernelINS2_10policy_hubIfjN4cuda3std3__44plusIvEEE10Policy1000EPfSC_jS9_ffNS7_10__identityEEEvT0_T1_T2_T3_T4_T6_E12temp_storage+52];
	add.f32 	%f219, %f218, %f217;
	selp.f32 	%f220, %f219, %f217, %p33;
	setp.gt.u32 	%p34, %r70, 320;
	ld.shared.f32 	%f221, [_ZZN3cub18CUB_300001_SM_10006detail6reduce28DeviceReduceSingleTileKernelINS2_10policy_hubIfjN4cuda3std3__44plusIvEEE10Policy1000EPfSC_jS9_ffNS7_10__identityEEEvT0_T1_T2_T3_T4_T6_E12temp_storage+56];
	add.f32 	%f222, %f221, %f220;
	selp.f32 	%f223, %f222, %f220, %p34;
	setp.gt.u32 	%p35, %r70, 352;
	ld.shared.f32 	%f224, [_ZZN3cub18CUB_300001_SM_10006detail6reduce28DeviceReduceSingleTileKernelINS2_10policy_hubIfjN4cuda3std3__44plusIvEEE10Policy1000EPfSC_jS9_ffNS7_10__identityEEEvT0_T1_T2_T3_T4_T6_E12temp_storage+60];
	add.f32 	%f225, %f224, %f223;
	selp.f32 	%f226, %f225, %f223, %p35;
	setp.gt.u32 	%p36, %r70, 384;
	ld.shared.f32 	%f227, [_ZZN3cub18CUB_300001_SM_10006detail6reduce28DeviceReduceSingleTileKernelINS2_10policy_hubIfjN4cuda3std3__44plusIvEEE10Policy1000EPfSC_jS9_ffNS7_10__identityEEEvT0_T1_T2_T3_T4_T6_E12temp_storage+64];
	add.f32 	%f228, %f227, %f226;
	selp.f32 	%f229, %f228, %f226, %p36;
	setp.gt.u32 	%p37, %r70, 416;
	ld.shared.f32 	%f230, [_ZZN3cub18CUB_300001_SM_10006detail6reduce28DeviceReduceSingleTileKernelINS2_10policy_hubIfjN4cuda3std3__44plusIvEEE10Policy1000EPfSC_jS9_ffNS7_10__identityEEEvT0_T1_T2_T3_T4_T6_E12temp_storage+68];
	add.f32 	%f231, %f230, %f229;
	selp.f32 	%f232, %f231, %f229, %p37;
	setp.gt.u32 	%p38, %r70, 448;
	ld.shared.f32 	%f233, [_ZZN3cub18CUB_300001_SM_10006detail6reduce28DeviceReduceSingleTileKernelINS2_10policy_hubIfjN4cuda3std3__44plusIvEEE10Policy1000EPfSC_jS9_ffNS7_10__identityEEEvT0_T1_T2_T3_T4_T6_E12temp_storage+72];
	add.f32 	%f234, %f233, %f232;
	selp.f32 	%f235, %f234, %f232, %p38;
	setp.gt.u32 	%p39, %r70, 480;
	ld.shared.f32 	%f236, [_ZZN3cub18CUB_300001_SM_10006detail6reduce28DeviceReduceSingleTileKernelINS2_10policy_hubIfjN4cuda3std3__44plusIvEEE10Policy1000EPfSC_jS9_ffNS7_10__identityEEEvT0_T1_T2_T3_T4_T6_E12temp_storage+76];
	add.f32 	%f237, %f236, %f235;
	selp.f32 	%f536, %f237, %f235, %p39;
	bra.uni 	$L__BB2_74;
$L__BB2_58:
	mov.u32 	%r48, %tid.x;
	mul.wide.u32 	%rd34, %r48, 4;
	add.s64 	%rd18, %rd15, %rd34;
	// begin inline asm
	ld.global.nc.u32 %r71, [%rd18];
	// end inline asm
	mov.b32 	%f55, %r71;
	add.s64 	%rd19, %rd18, 2048;
	// begin inline asm
	ld.global.nc.u32 %r72, [%rd19];
	// end inline asm
	mov.b32 	%f56, %r72;
	add.s64 	%rd20, %rd18, 4096;
	// begin inline asm
	ld.global.nc.u32 %r73, [%rd20];
	// end inline asm
	mov.b32 	%f57, %r73;
	add.s64 	%rd21, %rd18, 6144;
	// begin inline asm
	ld.global.nc.u32 %r74, [%rd21];
	// end inline asm
	mov.b32 	%f58, %r74;
	add.s64 	%rd22, %rd18, 8192;
	// begin inline asm
	ld.global.nc.u32 %r75, [%rd22];
	// end inline asm
	mov.b32 	%f59, %r75;
	add.s64 	%rd23, %rd18, 10240;
	// begin inline asm
	ld.global.nc.u32 %r76, [%rd23];
	// end inline asm
	mov.b32 	%f60, %r76;
	add.s64 	%rd24, %rd18, 12288;
	// begin inline asm
	ld.global.nc.u32 %r77, [%rd24];
	// end inline asm
	mov.b32 	%f61, %r77;
	add.s64 	%rd25, %rd18, 14336;
	// begin inline asm
	ld.global.nc.u32 %r78, [%rd25];
	// end inline asm
	mov.b32 	%f62, %r78;
	add.s64 	%rd26, %rd18, 16384;
	// begin inline asm
	ld.global.nc.u32 %r79, [%rd26];
	// end inline asm
	mov.b32 	%f63, %r79;
	add.s64 	%rd27, %rd18, 18432;
	// begin inline asm
	ld.global.nc.u32 %r80, [%rd27];
	// end inline asm
	mov.b32 	%f64, %r80;
	add.s64 	%rd28, %rd18, 20480;
	// begin inline asm
	ld.global.nc.u32 %r81, [%rd28];
	// end inline asm
	mov.b32 	%f65, %r81;
	add.s64 	%rd29, %rd18, 22528;
	// begin inline asm
	ld.global.nc.u32 %r82, [%rd29];
	// end inline asm
	mov.b32 	%f66, %r82;
	add.s64 	%rd30, %rd18, 24576;
	// begin inline asm
	ld.global.nc.u32 %r83, [%rd30];
	// end inline asm
	mov.b32 	%f67, %r83;
	add.s64 	%rd31, %rd18, 26624;
	// begin inline asm
	ld.global.nc.u32 %r84, [%rd31];
	// end inline asm
	mov.b32 	%f68, %r84;
	add.s64 	%rd32, %rd18, 28672;
	// begin inline asm
	ld.global.nc.u32 %r85, [%rd32];
	// end inline asm
	mov.b32 	%f69, %r85;
	add.s64 	%rd33, %rd18, 30720;
	// begin inline asm
	ld.global.nc.u32 %r86, [%rd33];
	// end inline asm
	mov.b32 	%f70, %r86;
	add.f32 	%f71, %f55, %f56;
	add.f32 	%f72, %f57, %f58;
	add.f32 	%f73, %f59, %f60;
	add.f32 	%f74, %f61, %f62;
	add.f32 	%f75, %f63, %f64;
	add.f32 	%f76, %f65, %f66;
	add.f32 	%f77, %f67, %f68;
	add.f32 	%f78, %f69, %f70;
	add.f32 	%f79, %f71, %f72;
	add.f32 	%f80, %f73, %f74;
	add.f32 	%f81, %f75, %f76;
	add.f32 	%f82, %f77, %f78;
	add.f32 	%f83, %f79, %f80;
	add.f32 	%f84, %f81, %f82;
	add.f32 	%f535, %f83, %f84;
	add.s32 	%r49, %r70, -8192;
	setp.lt.u32 	%p4, %r49, 8192;
	mov.b32 	%r344, 8192;
	@%p4 bra 	$L__BB2_62;
	mov.b32 	%r344, 8192;
$L__BB2_60:
	add.s32 	%r105, %r48, %r344;
	mul.wide.u32 	%rd51, %r105, 4;
	add.s64 	%rd35, %rd15, %rd51;
	// begin inline asm
	ld.global.nc.u32 %r89, [%rd35];
	// end inline asm
	mov.b32 	%f85, %r89;
	mul.wide.u32 	%rd52, %r344, 4;
	add.s64 	%rd53, %rd18, %rd52;
	add.s64 	%rd36, %rd53, 2048;
	// begin inline asm
	ld.global.nc.u32 %r90, [%rd36];
	// end inline asm
	mov.b32 	%f86, %r90;
	add.s64 	%rd37, %rd53, 4096;
	// begin inline asm
	ld.global.nc.u32 %r91, [%rd37];
	// end inline asm
	mov.b32 	%f87, %r91;
	add.s64 	%rd38, %rd53, 6144;
	// begin inline asm
	ld.global.nc.u32 %r92, [%rd38];
	// end inline asm
	mov.b32 	%f88, %r92;
	add.s64 	%rd39, %rd53, 8192;
	// begin inline asm
	ld.global.nc.u32 %r93, [%rd39];
	// end inline asm
	mov.b32 	%f89, %r93;
	add.s64 	%rd40, %rd53, 10240;
	// begin inline asm
	ld.global.nc.u32 %r94, [%rd40];
	// end inline asm
	mov.b32 	%f90, %r94;
	add.s64 	%rd41, %rd53, 12288;
	// begin inline asm
	ld.global.nc.u32 %r95, [%rd41];
	// end inline asm
	mov.b32 	%f91, %r95;
	add.s64 	%rd42, %rd53, 14336;
	// begin inline asm
	ld.global.nc.u32 %r96, [%rd42];
	// end inline asm
	mov.b32 	%f92, %r96;
	add.s64 	%rd43, %rd53, 16384;
	// begin inline asm
	ld.global.nc.u32 %r97, [%rd43];
	// end inline asm
	mov.b32 	%f93, %r97;
	add.s64 	%rd44, %rd53, 18432;
	// begin inline asm
	ld.global.nc.u32 %r98, [%rd44];
	// end inline asm
	mov.b32 	%f94, %r98;
	add.s64 	%rd45, %rd53, 20480;
	// begin inline asm
	ld.global.nc.u32 %r99, [%rd45];
	// end inline asm
	mov.b32 	%f95, %r99;
	add.s64 	%rd46, %rd53, 22528;
	// begin inline asm
	ld.global.nc.u32 %r100, [%rd46];
	// end inline asm
	mov.b32 	%f96, %r100;
	add.s64 	%rd47, %rd53, 24576;
	// begin inline asm
	ld.global.nc.u32 %r101, [%rd47];
	// end inline asm
	mov.b32 	%f97, %r101;
	add.s64 	%rd48, %rd53, 26624;
	// begin inline asm
	ld.global.nc.u32 %r102, [%rd48];
	// end inline asm
	mov.b32 	%f98, %r102;
	add.s64 	%rd49, %rd53, 28672;
	// begin inline asm
	ld.global.nc.u32 %r103, [%rd49];
	// end inline asm
	mov.b32 	%f99, %r103;
	add.s64 	%rd50, %rd53, 30720;
	// begin inline asm
	ld.global.nc.u32 %r104, [%rd50];
	// end inline asm
	mov.b32 	%f100, %r104;
	add.f32 	%f101, %f535, %f85;
	add.f32 	%f102, %f86, %f87;
	add.f32 	%f103, %f88, %f89;
	add.f32 	%f104, %f90, %f91;
	add.f32 	%f105, %f92, %f93;
	add.f32 	%f106, %f94, %f95;
	add.f32 	%f107, %f96, %f97;
	add.f32 	%f108, %f98, %f99;
	add.f32 	%f109, %f101, %f102;
	add.f32 	%f110, %f103, %f104;
	add.f32 	%f111, %f105, %f106;
	add.f32 	%f112, %f107, %f108;
	add.f32 	%f113, %f109, %f110;
	add.f32 	%f114, %f111, %f112;
	add.f32 	%f115, %f113, %f114;
	add.f32 	%f535, %f115, %f100;
	sub.s32 	%r106, %r70, %r344;
	setp.lt.u32 	%p5, %r106, 8192;
	@%p5 bra 	$L__BB2_70;
	add.s32 	%r344, %r344, 8192;
	setp.le.u32 	%p6, %r344, %r49;
	@%p6 bra 	$L__BB2_60;
$L__BB2_62:
	setp.le.u32 	%p7, %r70, %r344;
	@%p7 bra 	$L__BB2_70;
	sub.s32 	%r53, %r70, %r344;
	setp.ge.s32 	%p8, %r48, %r53;
	@%p8 bra 	$L__BB2_70;
	not.b32 	%r107, %r48;
	add.s32 	%r108, %r70, %r107;
	sub.s32 	%r54, %r108, %r344;
	and.b32  	%r109, %r54, 1536;
	setp.eq.s32 	%p9, %r109, 1536;
	mov.u32 	%r348, %r48;
	@%p9 bra 	$L__BB2_67;
	add.s32 	%r346, %r48, %r344;
	shr.u32 	%r110, %r54, 9;
	add.s32 	%r111, %r110, 1;
	and.b32  	%r112, %r111, 3;
	neg.s32 	%r345, %r112;
	mov.u32 	%r348, %r48;
$L__BB2_66:
	.pragma "nounroll";
	mul.wide.u32 	%rd55, %r346, 4;
	add.s64 	%rd54, %rd15, %rd55;
	// begin inline asm
	ld.global.nc.u32 %r113, [%rd54];
	// end inline asm
	mov.b32 	%f117, %r113;
	add.f32 	%f535, %f535, %f117;
	add.s32 	%r348, %r348, 512;
	add.s32 	%r346, %r346, 512;
	add.s32 	%r345, %r345, 1;
	setp.ne.s32 	%p10, %r345, 0;
	@%p10 bra 	$L__BB2_66;
$L__BB2_67:
	setp.lt.u32 	%p11, %r54, 1536;
	@%p11 bra 	$L__BB2_70;
	add.s32 	%r350, %r348, 1024;
	add.s32 	%r349, %r348, %r344;
$L__BB2_69:
	mul.wide.u32 	%rd60, %r349, 4;
	add.s64 	%rd56, %rd15, %rd60;
	// begin inline asm
	ld.global.nc.u32 %r114, [%rd56];
	// end inline asm
	mov.b32 	%f118, %r114;
	add.f32 	%f119, %f535, %f118;
	add.s32 	%r118, %r349, 512;
	mul.wide.u32 	%rd61, %r118, 4;
	add.s64 	%rd57, %rd15, %rd61;
	// begin inline asm
	ld.global.nc.u32 %r115, [%rd57];
	// end inline asm
	mov.b32 	%f120, %r115;
	add.f32 	%f121, %f119, %f120;
	add.s32 	%r119, %r349, 1024;
	mul.wide.u32 	%rd62, %r119, 4;
	add.s64 	%rd58, %rd15, %rd62;
	// begin inline asm
	ld.global.nc.u32 %r116, [%rd58];
	// end inline asm
	mov.b32 	%f122, %r116;
	add.f32 	%f123, %f121, %f122;
	add.s32 	%r120, %r349, 1536;
	mul.wide.u32 	%rd63, %r120, 4;
	add.s64 	%rd59, %rd15, %rd63;
	// begin inline asm
	ld.global.nc.u32 %r117, [%rd59];
	// end inline asm
	mov.b32 	%f124, %r117;
	add.f32 	%f535, %f123, %f124;
	add.s32 	%r68, %r350, 2048;
	add.s32 	%r121, %r350, 1024;
	add.s32 	%r349, %r349, 2048;
	setp.lt.s32 	%p12, %r121, %r53;
	mov.u32 	%r350, %r68;
	@%p12 bra 	$L__BB2_69;
$L__BB2_70:
	// begin inline asm
	mov.u32 %r122, %laneid;
	// end inline asm
	mov.b32 	%r123, 1;
	mov.b32 	%r136, 31;
	mov.b32 	%r137, -1;
	// begin inline asm
	{  .reg .f32 r0;  .reg .pred p;  shfl.sync.down.b32 r0|p, %f535, %r123, %r136, %r137;  @p add.f32 r0, r0, %f535;  mov.f32 %f125, r0;}
	// end inline asm
	mov.b32 	%r126, 2;
	// begin inline asm
	{  .reg .f32 r0;  .reg .pred p;  shfl.sync.down.b32 r0|p, %f125, %r126, %r136, %r137;  @p add.f32 r0, r0, %f125;  mov.f32 %f128, r0;}
	// end inline asm
	mov.b32 	%r129, 4;
	// begin inline asm
	{  .reg .f32 r0;  .reg .pred p;  shfl.sync.down.b32 r0|p, %f128, %r129, %r136, %r137;  @p add.f32 r0, r0, %f128;  mov.f32 %f131, r0;}
	// end inline asm
	mov.b32 	%r132, 8;
	// begin inline asm
	{  .reg .f32 r0;  .reg .pred p;  shfl.sync.down.b32 r0|p, %f131, %r132, %r136, %r137;  @p add.f32 r0, r0, %f131;  mov.f32 %f134, r0;}
	// end inline asm
	mov.b32 	%r135, 16;
	// begin inline asm
	{  .reg .f32 r0;  .reg .pred p;  shfl.sync.down.b32 r0|p, %f134, %r135, %r136, %r137;  @p add.f32 r0, r0, %f134;  mov.f32 %f536, r0;}
	// end inline asm
	setp.ne.s32 	%p13, %r122, 0;
	@%p13 bra 	$L__BB2_72;
	shr.u32 	%r138, %r48, 3;
	and.b32  	%r139, %r138, 124;
	mov.u32 	%r140, _ZZN3cub18CUB_300001_SM_10006detail6reduce28DeviceReduceSingleTileKernelINS2_10policy_hubIfjN4cuda3std3__44plusIvEEE10Policy1000EPfSC_jS9_ffNS7_10__identityEEEvT0_T1_T2_T3_T4_T6_E12temp_storage;
	add.s32 	%r141, %r140, %r139;
	st.shared.f32 	[%r141+16], %f536;
$L__BB2_72:
	bar.sync 	0;
	setp.ne.s32 	%p14, %r48, 0;
	@%p14 bra 	$L__BB2_74;
	ld.shared.f32 	%f140, [_ZZN3cub18CUB_300001_SM_10006detail6reduce28DeviceReduceSingleTileKernelINS2_10policy_hubIfjN4cuda3std3__44plusIvEEE10Policy1000EPfSC_jS9_ffNS7_10__identityEEEvT0_T1_T2_T3_T4_T6_E12temp_storage+20];
	add.f32 	%f141, %f536, %f140;
	ld.shared.f32 	%f142, [_ZZN3cub18CUB_300001_SM_10006detail6reduce28DeviceReduceSingleTileKernelINS2_10policy_hubIfjN4cuda3std3__44plusIvEEE10Policy1000EPfSC_jS9_ffNS7_10__identityEEEvT0_T1_T2_T3_T4_T6_E12temp_storage+24];
	add.f32 	%f143, %f141, %f142;
	ld.shared.f32 	%f144, [_ZZN3cub18CUB_300001_SM_10006detail6reduce28DeviceReduceSingleTileKernelINS2_10policy_hubIfjN4cuda3std3__44plusIvEEE10Policy1000EPfSC_jS9_ffNS7_10__identityEEEvT0_T1_T2_T3_T4_T6_E12temp_storage+28];
	add.f32 	%f145, %f143, %f144;
	ld.shared.f32 	%f146, [_ZZN3cub18CUB_300001_SM_10006detail6reduce28DeviceReduceSingleTileKernelINS2_10policy_hubIfjN4cuda3std3__44plusIvEEE10Policy1000EPfSC_jS9_ffNS7_10__identityEEEvT0_T1_T2_T3_T4_T6_E12temp_storage+32];
	add.f32 	%f147, %f145, %f146;
	ld.shared.f32 	%f148, [_ZZN3cub18CUB_300001_SM_10006detail6reduce28DeviceReduceSingleTileKernelINS2_10policy_hubIfjN4cuda3std3__44plusIvEEE10Policy1000EPfSC_jS9_ffNS7_10__identityEEEvT0_T1_T2_T3_T4_T6_E12temp_storage+36];
	add.f32 	%f149, %f147, %f148;
	ld.shared.f32 	%f150, [_ZZN3cub18CUB_300001_SM_10006detail6reduce28DeviceReduceSingleTileKernelINS2_10policy_hubIfjN4cuda3std3__44plusIvEEE10Policy1000EPfSC_jS9_ffNS7_10__identityEEEvT0_T1_T2_T3_T4_T6_E12temp_storage+40];
	add.f32 	%f151, %f149, %f150;
	ld.shared.f32 	%f152, [_ZZN3cub18CUB_300001_SM_10006detail6reduce28DeviceReduceSingleTileKernelINS2_10policy_hubIfjN4cuda3std3__44plusIvEEE10Policy1000EPfSC_jS9_ffNS7_10__identityEEEvT0_T1_T2_T3_T4_T6_E12temp_storage+44];
	add.f32 	%f153, %f151, %f152;
	ld.shared.f32 	%f154, [_ZZN3cub18CUB_300001_SM_10006detail6reduce28DeviceReduceSingleTileKernelINS2_10policy_hubIfjN4cuda3std3__44plusIvEEE10Policy1000EPfSC_jS9_ffNS7_10__identityEEEvT0_T1_T2_T3_T4_T6_E12temp_storage+48];
	add.f32 	%f155, %f153, %f154;
	ld.shared.f32 	%f156, [_ZZN3cub18CUB_300001_SM_10006detail6reduce28DeviceReduceSingleTileKernelINS2_10policy_hubIfjN4cuda3std3__44plusIvEEE10Policy1000EPfSC_jS9_ffNS7_10__identityEEEvT0_T1_T2_T3_T4_T6_E12temp_storage+52];
	add.f32 	%f157, %f155, %f156;
	ld.shared.f32 	%f158, [_ZZN3cub18CUB_300001_SM_10006detail6reduce28DeviceReduceSingleTileKernelINS2_10policy_hubIfjN4cuda3std3__44plusIvEEE10Policy1000EPfSC_jS9_ffNS7_10__identityEEEvT0_T1_T2_T3_T4_T6_E12temp_storage+56];
	add.f32 	%f159, %f157, %f158;
	ld.shared.f32 	%f160, [_ZZN3cub18CUB_300001_SM_10006detail6reduce28DeviceReduceSingleTileKernelINS2_10policy_hubIfjN4cuda3std3__44plusIvEEE10Policy1000EPfSC_jS9_ffNS7_10__identityEEEvT0_T1_T2_T3_T4_T6_E12temp_storage+60];
	add.f32 	%f161, %f159, %f160;
	ld.shared.f32 	%f162, [_ZZN3cub18CUB_300001_SM_10006detail6reduce28DeviceReduceSingleTileKernelINS2_10policy_hubIfjN4cuda3std3__44plusIvEEE10Policy1000EPfSC_jS9_ffNS7_10__identityEEEvT0_T1_T2_T3_T4_T6_E12temp_storage+64];
	add.f32 	%f163, %f161, %f162;
	ld.shared.f32 	%f164, [_ZZN3cub18CUB_300001_SM_10006detail6reduce28DeviceReduceSingleTileKernelINS2_10policy_hubIfjN4cuda3std3__44plusIvEEE10Policy1000EPfSC_jS9_ffNS7_10__identityEEEvT0_T1_T2_T3_T4_T6_E12temp_storage+68];
	add.f32 	%f165, %f163, %f164;
	ld.shared.f32 	%f166, [_ZZN3cub18CUB_300001_SM_10006detail6reduce28DeviceReduceSingleTileKernelINS2_10policy_hubIfjN4cuda3std3__44plusIvEEE10Policy1000EPfSC_jS9_ffNS7_10__identityEEEvT0_T1_T2_T3_T4_T6_E12temp_storage+72];
	add.f32 	%f167, %f165, %f166;
	ld.shared.f32 	%f168, [_ZZN3cub18CUB_300001_SM_10006detail6reduce28DeviceReduceSingleTileKernelINS2_10policy_hubIfjN4cuda3std3__44plusIvEEE10Policy1000EPfSC_jS9_ffNS7_10__identityEEEvT0_T1_T2_T3_T4_T6_E12temp_storage+76];
	add.f32 	%f536, %f167, %f168;
$L__BB2_74:
	mov.u32 	%r323, %tid.x;
	setp.ne.s32 	%p81, %r323, 0;
	@%p81 bra 	$L__BB2_76;
	add.f32 	%f509, %f54, %f536;
	st.global.f32 	[%rd1], %f509;
$L__BB2_76:
	ret;

}
	// .globl	_ZN3cub18CUB_300001_SM_10006detail6reduce18DeviceReduceKernelINS2_10policy_hubIfjN4cuda3std3__44plusIvEEE10Policy1000EPfjS9_fNS7_10__identityEEEvT0_PT3_T1_NS0_13GridEvenShareISH_EET2_T4_
.visible .entry _ZN3cub18CUB_300001_SM_10006detail6reduce18DeviceReduceKernelINS2_10policy_hubIfjN4cuda3std3__44plusIvEEE10Policy1000EPfjS9_fNS7_10__identityEEEvT0_PT3_T1_NS0_13GridEvenShareISH_EET2_T4_(
	.param .u64 .ptr .align 1 _ZN3cub18CUB_300001_SM_10006detail6reduce18DeviceReduceKernelINS2_10policy_hubIfjN4cuda3std3__44plusIvEEE10Policy1000EPfjS9_fNS7_10__identityEEEvT0_PT3_T1_NS0_13GridEvenShareISH_EET2_T4__param_0,
	.param .u64 .ptr .align 1 _ZN3cub18CUB_300001_SM_10006detail6reduce18DeviceReduceKernelINS2_10policy_hubIfjN4cuda3std3__44plusIvEEE10Policy1000EPfjS9_fNS7_10__identityEEEvT0_PT3_T1_NS0_13GridEvenShareISH_EET2_T4__param_1,
	.param .u32 _ZN3cub18CUB_300001_SM_10006detail6reduce18DeviceReduceKernelINS2_10policy_hubIfjN4cuda3std3__44plusIvEEE10Policy1000EPfjS9_fNS7_10__identityEEEvT0_PT3_T1_NS0_13GridEvenShareISH_EET2_T4__param_2,
	.param .align 4 .b8 _ZN3cub18CUB_300001_SM_10006detail6reduce18DeviceReduceKernelINS2_10policy_hubIfjN4cuda3std3__44plusIvEEE10Policy1000EPfjS9_fNS7_10__identityEEEvT0_PT3_T1_NS0_13GridEvenShareISH_EET2_T4__param_3[40],
	.param .align 1 .b8 _ZN3cub18CUB_300001_SM_10006detail6reduce18DeviceReduceKernelINS2_10policy_hubIfjN4cuda3std3__44plusIvEEE10Policy1000EPfjS9_fNS7_10__identityEEEvT0_PT3_T1_NS0_13GridEvenShareISH_EET2_T4__param_4[1],
	.param .align 1 .b8 _ZN3cub18CUB_300001_SM_10006detail6reduce18DeviceReduceKernelINS2_10policy_hubIfjN4cuda3std3__44plusIvEEE10Policy1000EPfjS9_fNS7_10__identityEEEvT0_PT3_T1_NS0_13GridEvenShareISH_EET2_T4__param_5[1]
)
.maxntid 512
{
	.reg .pred 	%p<81>;
	.reg .b32 	%r<410>;
	.reg .b32 	%f<531>;
	.reg .b64 	%rd<120>;
	// demoted variable
	.shared .align 4 .b8 _ZZN3cub18CUB_300001_SM_10006detail6reduce18DeviceReduceKernelINS2_10policy_hubIfjN4cuda3std3__44plusIvEEE10Policy1000EPfjS9_fNS7_10__identityEEEvT0_PT3_T1_NS0_13GridEvenShareISH_EET2_T4_E12temp_storage[84];
	ld.param.u32 	%r1, [_ZN3cub18CUB_300001_SM_10006detail6reduce18DeviceReduceKernelINS2_10policy_hubIfjN4cuda3std3__44plusIvEEE10Policy1000EPfjS9_fNS7_10__identityEEEvT0_PT3_T1_NS0_13GridEvenShareISH_EET2_T4__param_3+20];
	ld.param.u64 	%rd1, [_ZN3cub18CUB_300001_SM_10006detail6reduce18DeviceReduceKernelINS2_10policy_hubIfjN4cuda3std3__44plusIvEEE10Policy1000EPfjS9_fNS7_10__identityEEEvT0_PT3_T1_NS0_13GridEvenShareISH_EET2_T4__param_0];
	ld.param.u32 	%r2, [_ZN3cub18CUB_300001_SM_10006detail6reduce18DeviceReduceKernelINS2_10policy_hubIfjN4cuda3std3__44plusIvEEE10Policy1000EPfjS9_fNS7_10__identityEEEvT0_PT3_T1_NS0_13GridEvenShareISH_EET2_T4__param_3+24];
	mov.u32 	%r3, %ctaid.x;
	shl.b32 	%r4, %r2, 13;
	shl.b32 	%r5, %r3, 13;
	and.b64  	%rd3, %rd1, 7;
	setp.ne.s64 	%p1, %rd3, 0;
	@%p1 bra 	$L__BB3_36;
	sub.s32 	%r6, %r1, %r5;
	setp.gt.u32 	%p41, %r6, 8191;
	@%p41 bra 	$L__BB3_20;
	mov.u32 	%r7, %tid.x;
	setp.ge.u32 	%p53, %r7, %r6;
	mov.f32 	%f511, 0f00000000;
	mov.u32 	%r380, %r7;
	@%p53 bra 	$L__BB3_4;
	add.s32 	%r315, %r5, %r7;
	mul.wide.u32 	%rd105, %r315, 4;
	add.s64 	%rd104, %rd1, %rd105;
	// begin inline asm
	ld.global.nc.u32 %r314, [%rd104];
	// end inline asm
	mov.b32 	%f511, %r314;
	add.s32 	%r380, %r7, 512;
$L__BB3_4:
	setp.ge.u32 	%p54, %r380, %r6;
	@%p54 bra 	$L__BB3_11;
	not.b32 	%r316, %r380;
	add.s32 	%r10, %r1, %r316;
	and.b32  	%r317, %r10, 1536;
	setp.eq.s32 	%p55, %r317, 1536;
	@%p55 bra 	$L__BB3_8;
	add.s32 	%r378, %r380, %r5;
	shr.u32 	%r318, %r10, 9;
	add.s32 	%r319, %r318, 1;
	and.b32  	%r320, %r319, 3;
	neg.s32 	%r377, %r320;
$L__BB3_7:
	.pragma "nounroll";
	mul.wide.u32 	%rd107, %r378, 4;
	add.s64 	%rd106, %rd1, %rd107;
	// begin inline asm
	ld.global.nc.u32 %r321, [%rd106];
	// end inline asm
	mov.b32 	%f395, %r321;
	add.f32 	%f511, %f511, %f395;
	add.s32 	%r380, %r380, 512;
	add.s32 	%r378, %r378, 512;
	add.s32 	%r377, %r377, 1;
	setp.ne.s32 	%p56, %r377, 0;
	@%p56 bra 	$L__BB3_7;
$L__BB3_8:
	sub.s32 	%r322, %r10, %r5;
	setp.lt.u32 	%p57, %r322, 1536;
	@%p57 bra 	$L__BB3_11;
	add.s32 	%r382, %r380, 1024;
	add.s32 	%r381, %r380, %r5;
$L__BB3_10:
	mul.wide.u32 	%rd112, %r381, 4;
	add.s64 	%rd108, %rd1, %rd112;
	// begin inline asm
	ld.global.nc.u32 %r323, [%rd108];
	// end inline asm
	mov.b32 	%f396, %r323;
	add.f32 	%f397, %f511, %f396;
	add.s32 	%r327, %r381, 512;
	mul.wide.u32 	%rd113, %r327, 4;
	add.s64 	%rd109, %rd1, %rd113;
	// begin inline asm
	ld.global.nc.u32 %r324, [%rd109];
	// end inline asm
	mov.b32 	%f398, %r324;
	add.f32 	%f399, %f397, %f398;
	add.s32 	%r328, %r381, 1024;
	mul.wide.u32 	%rd114, %r328, 4;
	add.s64 	%rd110, %rd1, %rd114;
	// begin inline asm
	ld.global.nc.u32 %r325, [%rd110];
	// end inline asm
	mov.b32 	%f400, %r325;
	add.f32 	%f401, %f399, %f400;
	add.s32 	%r329, %r381, 1536;
	mul.wide.u32 	%rd115, %r329, 4;
	add.s64 	%rd111, %rd1, %rd115;
	// begin inline asm
	ld.global.nc.u32 %r326, [%rd111];
	// end inline asm
	mov.b32 	%f402, %r326;
	add.f32 	%f511, %f401, %f402;
	add.s32 	%r24, %r382, 2048;
	add.s32 	%r330, %r382, 1024;
	add.s32 	%r381, %r381, 2048;
	setp.lt.s32 	%p58, %r330, %r6;
	mov.u32 	%r382, %r24;
	@%p58 bra 	$L__BB3_10;
$L__BB3_11:
	setp.lt.u32 	%p59, %r6, 512;
	@%p59 bra 	$L__BB3_16;
	// begin inline asm
	mov.u32 %r355, %laneid;
	// end inline asm
	mov.b32 	%r356, 1;
	mov.b32 	%r369, 31;
	mov.b32 	%r370, -1;
	// begin inline asm
	{  .reg .f32 r0;  .reg .pred p;  shfl.sync.down.b32 r0|p, %f511, %r356, %r369, %r370;  @p add.f32 r0, r0, %f511;  mov.f32 %f462, r0;}
	// end inline asm
	mov.b32 	%r359, 2;
	// begin inline asm
	{  .reg .f32 r0;  .reg .pred p;  shfl.sync.down.b32 r0|p, %f462, %r359, %r369, %r370;  @p add.f32 r0, r0, %f462;  mov.f32 %f465, r0;}
	// end inline asm
	mov.b32 	%r362, 4;
	// begin inline asm
	{  .reg .f32 r0;  .reg .pred p;  shfl.sync.down.b32 r0|p, %f465, %r362, %r369, %r370;  @p add.f32 r0, r0, %f465;  mov.f32 %f468, r0;}
	// end inline asm
	mov.b32 	%r365, 8;
	// begin inline asm
	{  .reg .f32 r0;  .reg .pred p;  shfl.sync.down.b32 r0|p, %f468, %r365, %r369, %r370;  @p add.f32 r0, r0, %f468;  mov.f32 %f471, r0;}
	// end inline asm
	mov.b32 	%r368, 16;
	// begin inline asm
	{  .reg .f32 r0;  .reg .pred p;  shfl.sync.down.b32 r0|p, %f471, %r368, %r369, %r370;  @p add.f32 r0, r0, %f471;  mov.f32 %f530, r0;}
	// end inline asm
	setp.ne.s32 	%p78, %r355, 0;
	@%p78 bra 	$L__BB3_14;
	shr.u32 	%r371, %r7, 3;
	and.b32  	%r372, %r371, 124;
	mov.u32 	%r373, _ZZN3cub18CUB_300001_SM_10006detail6reduce18DeviceReduceKernelINS2_10policy_hubIfjN4cuda3std3__44plusIvEEE10Policy1000EPfjS9_fNS7_10__identityEEEvT0_PT3_T1_NS0_13GridEvenShareISH_EET2_T4_E12temp_storage;
	add.s32 	%r374, %r373, %r372;
	st.shared.f32 	[%r374+16], %f530;
$L__BB3_14:
	bar.sync 	0;
	setp.ne.s32 	%p79, %r7, 0;
	@%p79 bra 	$L__BB3_71;
	ld.shared.f32 	%f477, [_ZZN3cub18CUB_300001_SM_10006detail6reduce18DeviceReduceKernelINS2_10policy_hubIfjN4cuda3std3__44plusIvEEE10Policy1000EPfjS9_fNS7_10__identityEEEvT0_PT3_T1_NS0_13GridEvenShareISH_EET2_T4_E12temp_storage+20];
	add.f32 	%f478, %f530, %f477;
	ld.shared.f32 	%f479, [_ZZN3cub18CUB_300001_SM_10006detail6reduce18DeviceReduceKernelINS2_10policy_hubIfjN4cuda3std3__44plusIvEEE10Policy1000EPfjS9_fNS7_10__identityEEEvT0_PT3_T1_NS0_13GridEvenShareISH_EET2_T4_E12temp_storage+24];
	add.f32 	%f480, %f478, %f479;
	ld.shared.f32 	%f481, [_ZZN3cub18CUB_300001_SM_10006detail6reduce18DeviceReduceKernelINS2_10policy_hubIfjN4cuda3std3__44plusIvEEE10Policy1000EPfjS9_fNS7_10__identityEEEvT0_PT3_T1_NS0_13GridEvenShareISH_EET2_T4_E12temp_storage+28];
	add.f32 	%f482, %f480, %f481;
	ld.shared.f32 	%f483, [_ZZN3cub18CUB_300001_SM_10006detail6reduce18DeviceReduceKernelINS2_10policy_hubIfjN4cuda3std3__44plusIvEEE10Policy1000EPfjS9_fNS7_10__identityEEEvT0_PT3_T1_NS0_13GridEvenShareISH_EET2_T4_E12temp_storage+32];
	add.f32 	%f484, %f482, %f483;
	ld.shared.f32 	%f485, [_ZZN3cub18CUB_300001_SM_10006detail6reduce18DeviceReduceKernelINS2_10policy_hubIfjN4cuda3std3__44plusIvEEE10Policy1000EPfjS9_fNS7_10__identityEEEvT0_PT3_T1_NS0_13GridEvenShareISH_EET2_T4_E12temp_storage+36];
	add.f32 	%f486, %f484, %f485;
	ld.shared.f32 	%f487, [_ZZN3cub18CUB_300001_SM_10006detail6reduce18DeviceReduceKernelINS2_10policy_hubIfjN4cuda3std3__44plusIvEEE10Policy1000EPfjS9_fNS7_10__identityEEEvT0_PT3_T1_NS0_13GridEvenShareISH_EET2_T4_E12temp_storage+40];
	add.f32 	%f488, %f486, %f487;
	ld.shared.f32 	%f489, [_ZZN3cub18CUB_300001_SM_10006detail6reduce18DeviceReduceKernelINS2_10policy_hubIfjN4cuda3std3__44plusIvEEE10Policy1000EPfjS9_fNS7_10__identityEEEvT0_PT3_T1_NS0_13GridEvenShareISH_EET2_T4_E12temp_storage+44];
	add.f32 	%f490, %f488, %f489;
	ld.shared.f32 	%f491, [_ZZN3cub18CUB_300001_SM_10006detail6reduce18DeviceReduceKernelINS2_10policy_hubIfjN4cuda3std3__44plusIvEEE10Policy1000EPfjS9_fNS7_10__identityEEEvT0_PT3_T1_NS0_13GridEvenShareISH_EET2_T4_E12temp_storage+48];
	add.f32 	%f492, %f490, %f491;
	ld.shared.f32 	%f493, [_ZZN3cub18CUB_300001_SM_10006detail6reduce18DeviceReduceKernelINS2_10policy_hubIfjN4cuda3std3__44plusIvEEE10Policy1000EPfjS9_fNS7_10__identityEEEvT0_PT3_T1_NS0_13GridEvenShareISH_EET2_T4_E12temp_storage+52];
	add.f32 	%f494, %f492, %f493;
	ld.shared.f32 	%f495, [_ZZN3cub18CUB_300001_SM_10006detail6reduce18DeviceReduceKernelINS2_10policy_hubIfjN4cuda3std3__44plusIvEEE10Policy1000EPfjS9_fNS7_10__identityEEEvT0_PT3_T1_NS0_13GridEvenShareISH_EET2_T4_E12temp_storage+56];
	add.f32 	%f496, %f494, %f495;
	ld.shared.f32 	%f497, [_ZZN3cub18CUB_300001_SM_10006detail6reduce18DeviceReduceKernelINS2_10policy_hubIfjN4cuda3std3__44plusIvEEE10Policy1000EPfjS9_fNS7_10__identityEEEvT0_PT3_T1_NS0_13GridEvenShareISH_EET2_T4_E12temp_storage+60];
	add.f32 	%f498, %f496, %f497;
	ld.shared.f32 	%f499, [_ZZN3cub18CUB_300001_SM_10006detail6reduce18DeviceReduceKernelINS2_10policy_hubIfjN4cuda3std3__44plusIvEEE10Policy1000EPfjS9_fNS7_10__identityEEEvT0_PT3_T1_NS0_13GridEvenShareISH_EET2_T4_E12temp_storage+64];
	add.f32 	%f500, %f498, %f499;
	ld.shared.f32 	%f501, [_ZZN3cub18CUB_300001_SM_10006detail6reduce18DeviceReduceKernelINS2_10policy_hubIfjN4cuda3std3__44plusIvEEE10Policy1000EPfjS9_fNS7_10__identityEEEvT0_PT3_T1_NS0_13GridEvenShareISH_EET2_T4_E12temp_storage+68];
	add.f32 	%f502, %f500, %f501;
	ld.shared.f32 	%f503, [_ZZN3cub18CUB_300001_SM_10006detail6reduce18DeviceReduceKernelINS2_10policy_hubIfjN4cuda3std3__44plusIvEEE10Policy1000EPfjS9_fNS7_10__identityEEEvT0_PT3_T1_NS0_13GridEvenShareISH_EET2_T4_E12temp_storage+72];
	add.f32 	%f504, %f502, %f503;
	ld.shared.f32 	%f505, [_ZZN3cub18CUB_300001_SM_10006detail6reduce18DeviceReduceKernelINS2_10policy_hubIfjN4cuda3std3__44plusIvEEE10Policy1000EPfjS9_fNS7_10__identityEEEvT0_PT3_T1_NS0_13GridEvenShareISH_EET2_T4_E12temp_storage+76];
	add.f32 	%f530, %f504, %f505;
	bra.uni 	$L__BB3_71;
$L__BB3_16:
	// begin inline asm
	mov.u32 %r331, %laneid;
	// end inline asm
	and.b32  	%r347, %r7, 992;
	add.s32 	%r348, %r347, 32;
	setp.gt.u32 	%p60, %r348, %r6;
	not.b32 	%r349, %r347;
	add.s32 	%r350, %r6, %r349;
	selp.b32 	%r345, %r350, 31, %p60;
	mov.b32 	%r332, 1;
	mov.b32 	%r346, -1;
	// begin inline asm
	{  .reg .f32 r0;  .reg .pred p;  shfl.sync.down.b32 r0|p, %f511, %r332, %r345, %r346;  @p add.f32 r0, r0, %f511;  mov.f32 %f403, r0;}
	// end inline asm
	mov.b32 	%r335, 2;
	// begin inline asm
	{  .reg .f32 r0;  .reg .pred p;  shfl.sync.down.b32 r0|p, %f403, %r335, %r345, %r346;  @p add.f32 r0, r0, %f403;  mov.f32 %f406, r0;}
	// end inline asm
	mov.b32 	%r338, 4;
	// begin inline asm
	{  .reg .f32 r0;  .reg .pred p;  shfl.sync.down.b32 r0|p, %f406, %r338, %r345, %r346;  @p add.f32 r0, r0, %f406;  mov.f32 %f409, r0;}
	// end inline asm
	mov.b32 	%r341, 8;
	// begin inline asm
	{  .reg .f32 r0;  .reg .pred p;  shfl.sync.down.b32 r0|p, %f409, %r341, %r345, %r346;  @p add.f32 r0, r0, %f409;  mov.f32 %f412, r0;}
	// end inline asm
	mov.b32 	%r344, 16;
	// begin inline asm
	{  .reg .f32 r0;  .reg .pred p;  shfl.sync.down.b32 r0|p, %f412, %r344, %r345, %r346;  @p add.f32 r0, r0, %f412;  mov.f32 %f530, r0;}
	// end inline asm
	setp.ne.s32 	%p61, %r331, 0;
	@%p61 bra 	$L__BB3_18;
	shr.u32 	%r351, %r7, 3;
	and.b32  	%r352, %r351, 124;
	mov.u32 	%r353, _ZZN3cub18CUB_300001_SM_10006detail6reduce18DeviceReduceKernelINS2_10policy_hubIfjN4cuda3std3__44plusIvEEE10Policy1000EPfjS9_fNS7_10__identityEEEvT0_PT3_T1_NS0_13GridEvenShareISH_EET2_T4_E12temp_storage;
	add.s32 	%r354, %r353, %r352;
	st.shared.f32 	[%r354+16], %f530;
$L__BB3_18:
	bar.sync 	0;
	setp.ne.s32 	%p62, %r7, 0;
	@%p62 bra 	$L__BB3_71;
	setp.gt.u32 	%p63, %r6, 32;
	ld.shared.f32 	%f418, [_ZZN3cub18CUB_300001_SM_10006detail6reduce18DeviceReduceKernelINS2_10policy_hubIfjN4cuda3std3__44plusIvEEE10Policy1000EPfjS9_fNS7_10__identityEEEvT0_PT3_T1_NS0_13GridEvenShareISH_EET2_T4_E12temp_storage+20];
	add.f32 	%f419, %f530, %f418;
	selp.f32 	%f420, %f419, %f530, %p63;
	setp.gt.u32 	%p64, %r6, 64;
	ld.shared.f32 	%f421, [_ZZN3cub18CUB_300001_SM_10006detail6reduce18DeviceReduceKernelINS2_10policy_hubIfjN4cuda3std3__44plusIvEEE10Policy1000EPfjS9_fNS7_10__identityEEEvT0_PT3_T1_NS0_13GridEvenShareISH_EET2_T4_E12temp_storage+24];
	add.f32 	%f422, %f421, %f420;
	selp.f32 	%f423, %f422, %f420, %p64;
	setp.gt.u32 	%p65, %r6, 96;
	ld.shared.f32 	%f424, [_ZZN3cub18CUB_300001_SM_10006detail6reduce18DeviceReduceKernelINS2_10policy_hubIfjN4cuda3std3__44plusIvEEE10Policy1000EPfjS9_fNS7_10__identityEEEvT0_PT3_T1_NS0_13GridEvenShareISH_EET2_T4_E12temp_storage+28];
	add.f32 	%f425, %f424, %f423;
	selp.f32 	%f426, %f425, %f423, %p65;
	setp.gt.u32 	%p66, %r6, 128;
	ld.shared.f32 	%f427, [_ZZN3cub18CUB_300001_SM_10006detail6reduce18DeviceReduceKernelINS2_10policy_hubIfjN4cuda3std3__44plusIvEEE10Policy1000EPfjS9_fNS7_10__identityEEEvT0_PT3_T1_NS0_13GridEvenShareISH_EET2_T4_E12temp_storage+32];
	add.f32 	%f428, %f427, %f426;
	selp.f32 	%f429, %f428, %f426, %p66;
	setp.gt.u32 	%p67, %r6, 160;
	ld.shared.f32 	%f430, [_ZZN3cub18CUB_300001_SM_10006detail6reduce18DeviceReduceKernelINS2_10policy_hubIfjN4cuda3std3__44plusIvEEE10Policy1000EPfjS9_fNS7_10__identityEEEvT0_PT3_T1_NS0_13GridEvenShareISH_EET2_T4_E12temp_storage+36];
	add.f32 	%f431, %f430, %f429;
	selp.f32 	%f432, %f431, %f429, %p67;
	setp.gt.u32 	%p68, %r6, 192;
	ld.shared.f32 	%f433, [_ZZN3cub18CUB_300001_SM_10006detail6reduce18DeviceReduceKernelINS2_10policy_hubIfjN4cuda3std3__44plusIvEEE10Policy1000EPfjS9_fNS7_10__identityEEEvT0_PT3_T1_NS0_13GridEvenShareISH_EET2_T4_E12temp_storage+40];
	add.f32 	%f434, %f433, %f432;
	selp.f32 	%f435, %f434, %f432, %p68;
	setp.gt.u32 	%p69, %r6, 224;
	ld.shared.f32 	%f436, [_ZZN3cub18CUB_300001_SM_10006detail6reduce18DeviceReduceKernelINS2_10policy_hubIfjN4cuda3std3__44plusIvEEE10Policy1000EPfjS9_fNS7_10__identityEEEvT0_PT3_T1_NS0_13GridEvenShareISH_EET2_T4_E12temp_storage+44];
	add.f32 	%f437, %f436, %f435;
	selp.f32 	%f438, %f437, %f435, %p69;
	setp.gt.u32 	%p70, %r6, 256;
	ld.shared.f32 	%f439, [_ZZN3cub18CUB_300001_SM_10006detail6reduce18DeviceReduceKernelINS2_10policy_hubIfjN4cuda3std3__44plusIvEEE10Policy1000EPfjS9_fNS7_10__identityEEEvT0_PT3_T1_NS0_13GridEvenShareISH_EET2_T4_E12temp_storage+48];
	add.f32 	%f440, %f439, %f438;
	selp.f32 	%f441, %f440, %f438, %p70;
	setp.gt.u32 	%p71, %r6, 288;
	ld.shared.f32 	%f442, [_ZZN3cub18CUB_300001_SM_10006detail6reduce18DeviceReduceKernelINS2_10policy_hubIfjN4cuda3std3__44plusIvEEE10Policy1000EPfjS9_fNS7_10__identityEEEvT0_PT3_T1_NS0_13GridEvenShareISH_EET2_T4_E12temp_storage+52];
	add.f32 	%f443, %f442, %f441;
	selp.f32 	%f444, %f443, %f441, %p71;
	setp.gt.u32 	%p72, %r6, 320;
	ld.shared.f32 	%f445, [_ZZN3cub18CUB_300001_SM_10006detail6reduce18DeviceReduceKernelINS2_10policy_hubIfjN4cuda3std3__44plusIvEEE10Policy1000EPfjS9_fNS7_10__identityEEEvT0_PT3_T1_NS0_13GridEvenShareISH_EET2_T4_E12temp_storage+56];
	add.f32 	%f446, %f445, %f444;
	selp.f32 	%f447, %f446, %f444, %p72;
	setp.gt.u32 	%p73, %r6, 352;
	ld.shared.f32 	%f448, [_ZZN3cub18CUB_300001_SM_10006detail6reduce18DeviceReduceKernelINS2_10policy_hubIfjN4cuda3std3__44plusIvEEE10Policy1000EPfjS9_fNS7_10__identityEEEvT0_PT3_T1_NS0_13GridEvenShareISH_EET2_T4_E12temp_storage+60];
	add.f32 	%f449, %f448, %f447;
	selp.f32 	%f450, %f449, %f447, %p73;
	setp.gt.u32 	%p74, %r6, 384;
	ld.shared.f32 	%f451, [_ZZN3cub18CUB_300001_SM_10006detail6reduce18DeviceReduceKernelINS2_10policy_hubIfjN4cuda3std3__44plusIvEEE10Policy1000EPfjS9_fNS7_10__identityEEEvT0_PT3_T1_NS0_13GridEvenShareISH_EET2_T4_E12temp_storage+64];
	add.f32 	%f452, %f451, %f450;
	selp.f32 	%f453, %f452, %f450, %p74;
	setp.gt.u32 	%p75, %r6, 416;
	ld.shared.f32 	%f454, [_ZZN3cub18CUB_300001_SM_10006detail6reduce18DeviceReduceKernelINS2_10policy_hubIfjN4cuda3std3__44plusIvEEE10Policy1000EPfjS9_fNS7_10__identityEEEvT0_PT3_T1_NS0_13GridEvenShareISH_EET2_T4_E12temp_storage+68];
	add.f32 	%f455, %f454, %f453;
	selp.f32 	%f456, %f455, %f453, %p75;
	setp.gt.u32 	%p76, %r6, 448;
	ld.shared.f32 	%f457, [_ZZN3cub18CUB_300001_SM_10006detail6reduce18DeviceReduceKernelINS2_10policy_hubIfjN4cuda3std3__44plusIvEEE10Policy1000EPfjS9_fNS7_10__identityEEEvT0_PT3_T1_NS0_13GridEvenShareISH_EET2_T4_E12temp_storage+72];
	add.f32 	%f458, %f457, %f456;
	selp.f32 	%f459, %f458, %f456, %p76;
	setp.gt.u32 	%p77, %r6, 480;
	ld.shared.f32 	%f460, [_ZZN3cub18CUB_300001_SM_10006detail6reduce18DeviceReduceKernelINS2_10policy_hubIfjN4cuda3std3__44plusIvEEE10Policy1000EPfjS9_fNS7_10__identityEEEvT0_PT3_T1_NS0_13GridEvenShareISH_EET2_T4_E12temp_storage+76];
	add.f32 	%f461, %f460, %f459;
	selp.f32 	%f530, %f461, %f459, %p77;
	bra.uni 	$L__BB3_71;
$L__BB3_20:
	mov.u32 	%r26, %tid.x;
	shl.b32 	%r27, %r26, 1;
	add.s32 	%r240, %r5, %r27;
	mul.wide.u32 	%rd76, %r240, 4;
	add.s64 	%rd61, %rd1, %rd76;
	// begin inline asm
	ld.global.nc.u64 %rd60, [%rd61];
	// end inline asm
	mov.b64 	{%r241, %r242}, %rd60;
	mov.b32 	%f279, %r242;
	mov.b32 	%f280, %r241;
	add.s64 	%rd63, %rd61, 4096;
	// begin inline asm
	ld.global.nc.u64 %rd62, [%rd63];
	// end inline asm
	mov.b64 	{%r243, %r244}, %rd62;
	mov.b32 	%f281, %r244;
	mov.b32 	%f282, %r243;
	add.s64 	%rd65, %rd61, 8192;
	// begin inline asm
	ld.global.nc.u64 %rd64, [%rd65];
	// end inline asm
	mov.b64 	{%r245, %r246}, %rd64;
	mov.b32 	%f283, %r246;
	mov.b32 	%f284, %r245;
	add.s64 	%rd67, %rd61, 12288;
	// begin inline asm
	ld.global.nc.u64 %rd66, [%rd67];
	// end inline asm
	mov.b64 	{%r247, %r248}, %rd66;
	mov.b32 	%f285, %r248;
	mov.b32 	%f286, %r247;
	add.s64 	%rd69, %rd61, 16384;
	// begin inline asm
	ld.global.nc.u64 %rd68, [%rd69];
	// end inline asm
	mov.b64 	{%r249, %r250}, %rd68;
	mov.b32 	%f287, %r250;
	mov.b32 	%f288, %r249;
	add.s64 	%rd71, %rd61, 20480;
	// begin inline asm
	ld.global.nc.u64 %rd70, [%rd71];
	// end inline asm
	mov.b64 	{%r251, %r252}, %rd70;
	mov.b32 	%f289, %r252;
	mov.b32 	%f290, %r251;
	add.s64 	%rd73, %rd61, 24576;
	// begin inline asm
	ld.global.nc.u64 %rd72, [%rd73];
	// end inline asm
	mov.b64 	{%r253, %r254}, %rd72;
	mov.b32 	%f291, %r254;
	mov.b32 	%f292, %r253;
	add.s64 	%rd75, %rd61, 28672;
	// begin inline asm
	ld.global.nc.u64 %rd74, [%rd75];
	// end inline asm
	mov.b64 	{%r255, %r256}, %rd74;
	mov.b32 	%f293, %r256;
	mov.b32 	%f294, %r255;
	add.f32 	%f295, %f280, %f279;
	add.f32 	%f296, %f282, %f281;
	add.f32 	%f297, %f284, %f283;
	add.f32 	%f298, %f286, %f285;
	add.f32 	%f299, %f288, %f287;
	add.f32 	%f300, %f290, %f289;
	add.f32 	%f301, %f292, %f291;
	add.f32 	%f302, %f294, %f293;
	add.f32 	%f303, %f295, %f296;
	add.f32 	%f304, %f297, %f298;
	add.f32 	%f305, %f299, %f300;
	add.f32 	%f306, %f301, %f302;
	add.f32 	%f307, %f303, %f304;
	add.f32 	%f308, %f305, %f306;
	add.f32 	%f517, %f307, %f308;
	setp.lt.u32 	%p42, %r6, %r4;
	@%p42 bra 	$L__BB3_32;
	add.s32 	%r28, %r4, %r5;
	add.s32 	%r384, %r28, 512;
	add.s32 	%r383, %r28, %r26;
	mov.b32 	%r385, 0;
$L__BB3_22:
	add.s32 	%r5, %r5, %r4;
	add.s32 	%r258, %r1, -8192;
	setp.gt.u32 	%p43, %r5, %r258;
	@%p43 bra 	$L__BB3_24;
	add.s32 	%r259, %r5, %r27;
	mul.wide.u32 	%rd93, %r259, 4;
	add.s64 	%rd78, %rd1, %rd93;
	// begin inline asm
	ld.global.nc.u64 %rd77, [%rd78];
	// end inline asm
	mov.b64 	{%r260, %r261}, %rd77;
	mov.b32 	%f309, %r261;
	mov.b32 	%f310, %r260;
	add.s64 	%rd80, %rd78, 4096;
	// begin inline asm
	ld.global.nc.u64 %rd79, [%rd80];
	// end inline asm
	mov.b64 	{%r262, %r263}, %rd79;
	mov.b32 	%f311, %r263;
	mov.b32 	%f312, %r262;
	add.s64 	%rd82, %rd78, 8192;
	// begin inline asm
	ld.global.nc.u64 %rd81, [%rd82];
	// end inline asm
	mov.b64 	{%r264, %r265}, %rd81;
	mov.b32 	%f313, %r265;
	mov.b32 	%f314, %r264;
	add.s64 	%rd84, %rd78, 12288;
	// begin inline asm
	ld.global.nc.u64 %rd83, [%rd84];
	// end inline asm
	mov.b64 	{%r266, %r267}, %rd83;
	mov.b32 	%f315, %r267;
	mov.b32 	%f316, %r266;
	add.s64 	%rd86, %rd78, 16384;
	// begin inline asm
	ld.global.nc.u64 %rd85, [%rd86];
	// end inline asm
	mov.b64 	{%r268, %r269}, %rd85;
	mov.b32 	%f317, %r269;
	mov.b32 	%f318, %r268;
	add.s64 	%rd88, %rd78, 20480;
	// begin inline asm
	ld.global.nc.u64 %rd87, [%rd88];
	// end inline asm
	mov.b64 	{%r270, %r271}, %rd87;
	mov.b32 	%f319, %r271;
	mov.b32 	%f320, %r270;
	add.s64 	%rd90, %rd78, 24576;
	// begin inline asm
	ld.global.nc.u64 %rd89, [%rd90];
	// end inline asm
	mov.b64 	{%r272, %r273}, %rd89;
	mov.b32 	%f321, %r273;
	mov.b32 	%f322, %r272;
	add.s64 	%rd92, %rd78, 28672;
	// begin inline asm
	ld.global.nc.u64 %rd91, [%rd92];
	// end inline asm
	mov.b64 	{%r274, %r275}, %rd91;
	mov.b32 	%f323, %r275;
	mov.b32 	%f324, %r274;
	add.f32 	%f325, %f517, %f310;
	add.f32 	%f326, %f309, %f312;
	add.f32 	%f327, %f311, %f314;
	add.f32 	%f328, %f313, %f316;
	add.f32 	%f329, %f315, %f318;
	add.f32 	%f330, %f317, %f320;
	add.f32 	%f331, %f319, %f322;
	add.f32 	%f332, %f321, %f324;
	add.f32 	%f333, %f325, %f326;
	add.f32 	%f334, %f327, %f328;
	add.f32 	%f335, %f329, %f330;
	add.f32 	%f336, %f331, %f332;
	add.f32 	%f337, %f333, %f334;
	add.f32 	%f338, %f335, %f336;
	add.f32 	%f339, %f337, %f338;
	add.f32 	%f517, %f339, %f323;
	sub.s32 	%r276, %r1, %r5;
	setp.lt.u32 	%p44, %r276, %r4;
	add.s32 	%r385, %r385, 1;
	add.s32 	%r384, %r384, %r4;
	add.s32 	%r383, %r383, %r4;
	@%p44 bra 	$L__BB3_32;
	bra.uni 	$L__BB3_22;
$L__BB3_24:
	setp.le.u32 	%p45, %r1, %r5;
	@%p45 bra 	$L__BB3_32;
	sub.s32 	%r39, %r1, %r5;
	setp.ge.s32 	%p46, %r26, %r39;
	@%p46 bra 	$L__BB3_32;
	not.b32 	%r277, %r26;
	add.s32 	%r278, %r1, %r277;
	sub.s32 	%r279, %r278, %r28;
	mul.lo.s32 	%r280, %r2, %r385;
	shl.b32 	%r281, %r280, 13;
	sub.s32 	%r40, %r279, %r281;
	shr.u32 	%r282, %r278, 9;
	add.s32 	%r41, %r282, 1;
	and.b32  	%r283, %r278, 1536;
	setp.eq.s32 	%p47, %r283, 1536;
	mov.u32 	%r390, %r26;
	@%p47 bra 	$L__BB3_29;
	and.b32  	%r284, %r41, 3;
	neg.s32 	%r387, %r284;
	mov.u32 	%r390, %r26;
$L__BB3_28:
	.pragma "nounroll";
	mul.wide.u32 	%rd95, %r383, 4;
	add.s64 	%rd94, %rd1, %rd95;
	// begin inline asm
	ld.global.nc.u32 %r285, [%rd94];
	// end inline asm
	mov.b32 	%f341, %r285;
	add.f32 	%f517, %f517, %f341;
	add.s32 	%r390, %r390, 512;
	add.s32 	%r383, %r383, 512;
	add.s32 	%r387, %r387, 1;
	setp.ne.s32 	%p48, %r387, 0;
	@%p48 bra 	$L__BB3_28;
$L__BB3_29:
	setp.lt.u32 	%p49, %r40, 1536;
	@%p49 bra 	$L__BB3_32;
	add.s32 	%r392, %r390, 1024;
	add.s32 	%r391, %r390, %r384;
$L__BB3_31:
	add.s32 	%r290, %r391, -512;
	mul.wide.u32 	%rd100, %r290, 4;
	add.s64 	%rd96, %rd1, %rd100;
	// begin inline asm
	ld.global.nc.u32 %r286, [%rd96];
	// end inline asm
	mov.b32 	%f342, %r286;
	add.f32 	%f343, %f517, %f342;
	mul.wide.u32 	%rd101, %r391, 4;
	add.s64 	%rd97, %rd1, %rd101;
	// begin inline asm
	ld.global.nc.u32 %r287, [%rd97];
	// end inline asm
	mov.b32 	%f344, %r287;
	add.f32 	%f345, %f343, %f344;
	add.s32 	%r291, %r391, 512;
	mul.wide.u32 	%rd102, %r291, 4;
	add.s64 	%rd98, %rd1, %rd102;
	// begin inline asm
	ld.global.nc.u32 %r288, [%rd98];
	// end inline asm
	mov.b32 	%f346, %r288;
	add.f32 	%f347, %f345, %f346;
	add.s32 	%r292, %r391, 1024;
	mul.wide.u32 	%rd103, %r292, 4;
	add.s64 	%rd99, %rd1, %rd103;
	// begin inline asm
	ld.global.nc.u32 %r289, [%rd99];
	// end inline asm
	mov.b32 	%f348, %r289;
	add.f32 	%f517, %f347, %f348;
	add.s32 	%r54, %r392, 2048;
	add.s32 	%r293, %r392, 1024;
	add.s32 	%r391, %r391, 2048;
	setp.lt.s32 	%p50, %r293, %r39;
	mov.u32 	%r392, %r54;
	@%p50 bra 	$L__BB3_31;
$L__BB3_32:
	// begin inline asm
	mov.u32 %r294, %laneid;
	// end inline asm
	mov.b32 	%r295, 1;
	mov.b32 	%r308, 31;
	mov.b32 	%r309, -1;
	// begin inline asm
	{  .reg .f32 r0;  .reg .pred p;  shfl.sync.down.b32 r0|p, %f517, %r295, %r308, %r309;  @p add.f32 r0, r0, %f517;  mov.f32 %f349, r0;}
	// end inline asm
	mov.b32 	%r298, 2;
	// begin inline asm
	{  .reg .f32 r0;  .reg .pred p;  shfl.sync.down.b32 r0|p, %f349, %r298, %r308, %r309;  @p add.f32 r0, r0, %f349;  mov.f32 %f352, r0;}
	// end inline asm
	mov.b32 	%r301, 4;
	// begin inline asm
	{  .reg .f32 r0;  .reg .pred p;  shfl.sync.down.b32 r0|p, %f352, %r301, %r308, %r309;  @p add.f32 r0, r0, %f352;  mov.f32 %f355, r0;}
	// end inline asm
	mov.b32 	%r304, 8;
	// begin inline asm
	{  .reg .f32 r0;  .reg .pred p;  shfl.sync.down.b32 r0|p, %f355, %r304, %r308, %r309;  @p add.f32 r0, r0, %f355;  mov.f32 %f358, r0;}
	// end inline asm
	mov.b32 	%r307, 16;
	// begin inline asm
	{  .reg .f32 r0;  .reg .pred p;  shfl.sync.down.b32 r0|p, %f358, %r307, %r308, %r309;  @p add.f32 r0, r0, %f358;  mov.f32 %f530, r0;}
	// end inline asm
	setp.ne.s32 	%p51, %r294, 0;
	@%p51 bra 	$L__BB3_34;
	shr.u32 	%r310, %r26, 3;
	and.b32  	%r311, %r310, 124;
	mov.u32 	%r312, _ZZN3cub18CUB_300001_SM_10006detail6reduce18DeviceReduceKernelINS2_10policy_hubIfjN4cuda3std3__44plusIvEEE10Policy1000EPfjS9_fNS7_10__identityEEEvT0_PT3_T1_NS0_13GridEvenShareISH_EET2_T4_E12temp_storage;
	add.s32 	%r313, %r312, %r311;
	st.shared.f32 	[%r313+16], %f530;
$L__BB3_34:
	bar.sync 	0;
	setp.ne.s32 	%p52, %r26, 0;
	@%p52 bra 	$L__BB3_71;
	ld.shared.f32 	%f364, [_ZZN3cub18CUB_300001_SM_10006detail6reduce18DeviceReduceKernelINS2_10policy_hubIfjN4cuda3std3__44plusIvEEE10Policy1000EPfjS9_fNS7_10__identityEEEvT0_PT3_T1_NS0_13GridEvenShareISH_EET2_T4_E12temp_storage+20];
	add.f32 	%f365, %f530, %f364;
	ld.shared.f32 	%f366, [_ZZN3cub18CUB_300001_SM_10006detail6reduce18DeviceReduceKernelINS2_10policy_hubIfjN4cuda3std3__44plusIvEEE10Policy1000EPfjS9_fNS7_10__identityEEEvT0_PT3_T1_NS0_13GridEvenShareISH_EET2_T4_E12temp_storage+24];
	add.f32 	%f367, %f365, %f366;
	ld.shared.f32 	%f368, [_ZZN3cub18CUB_300001_SM_10006detail6reduce18DeviceReduceKernelINS2_10policy_hubIfjN4cuda3std3__44plusIvEEE10Policy1000EPfjS9_fNS7_10__identityEEEvT0_PT3_T1_NS0_13GridEvenShareISH_EET2_T4_E12temp_storage+28];
	add.f32 	%f369, %f367, %f368;
	ld.shared.f32 	%f370, [_ZZN3cub18CUB_300001_SM_10006detail6reduce18DeviceReduceKernelINS2_10policy_hubIfjN4cuda3std3__44plusIvEEE10Policy1000EPfjS9_fNS7_10__identityEEEvT0_PT3_T1_NS0_13GridEvenShareISH_EET2_T4_E12temp_storage+32];
	add.f32 	%f371, %f369, %f370;
	ld.shared.f32 	%f372, [_ZZN3cub18CUB_300001_SM_10006detail6reduce18DeviceReduceKernelINS2_10policy_hubIfjN4cuda3std3__44plusIvEEE10Policy1000EPfjS9_fNS7_10__identityEEEvT0_PT3_T1_NS0_13GridEvenShareISH_EET2_T4_E12temp_storage+36];
	add.f32 	%f373, %f371, %f372;
	ld.shared.f32 	%f374, [_ZZN3cub18CUB_300001_SM_10006detail6reduce18DeviceReduceKernelINS2_10policy_hubIfjN4cuda3std3__44plusIvEEE10Policy1000EPfjS9_fNS7_10__identityEEEvT0_PT3_T1_NS0_13GridEvenShareISH_EET2_T4_E12temp_storage+40];
	add.f32 	%f375, %f373, %f374;
	ld.shared.f32 	%f376, [_ZZN3cub18CUB_300001_SM_10006detail6reduce18DeviceReduceKernelINS2_10policy_hubIfjN4cuda3std3__44plusIvEEE10Policy1000EPfjS9_fNS7_10__identityEEEvT0_PT3_T1_NS0_13GridEvenShareISH_EET2_T4_E12temp_storage+44];
	add.f32 	%f377, %f375, %f376;
	ld.shared.f32 	%f378, [_ZZN3cub18CUB_300001_SM_10006detail6reduce18DeviceReduceKernelINS2_10policy_hubIfjN4cuda3std3__44plusIvEEE10Policy1000EPfjS9_fNS7_10__identityEEEvT0_PT3_T1_NS0_13GridEvenShareISH_EET2_T4_E12temp_storage+48];
	add.f32 	%f379, %f377, %f378;
	ld.shared.f32 	%f380, [_ZZN3cub18CUB_300001_SM_10006detail6reduce18DeviceReduceKernelINS2_10policy_hubIfjN4cuda3std3__44plusIvEEE10Policy1000EPfjS9_fNS7_10__identityEEEvT0_PT3_T1_NS0_13GridEvenShareISH_EET2_T4_E12temp_storage+52];
	add.f32 	%f381, %f379, %f380;
	ld.shared.f32 	%f382, [_ZZN3cub18CUB_300001_SM_10006detail6reduce18DeviceReduceKernelINS2_10policy_hubIfjN4cuda3std3__44plusIvEEE10Policy1000EPfjS9_fNS7_10__identityEEEvT0_PT3_T1_NS0_13GridEvenShareISH_EET2_T4_E12temp_storage+56];
	add.f32 	%f383, %f381, %f382;
	ld.shared.f32 	%f384, [_ZZN3cub18CUB_300001_SM_10006detail6reduce18DeviceReduceKernelINS2_10policy_hubIfjN4cuda3std3__44plusIvEEE10Policy1000EPfjS9_fNS7_10__identityEEEvT0_PT3_T1_NS0_13GridEvenShareISH_EET2_T4_E12temp_storage+60];
	add.f32 	%f385, %f383, %f384;
	ld.shared.f32 	%f386, [_ZZN3cub18CUB_300001_SM_10006detail6reduce18DeviceReduceKernelINS2_10policy_hubIfjN4cuda3std3__44plusIvEEE10Policy1000EPfjS9_fNS7_10__identityEEEvT0_PT3_T1_NS0_13GridEvenShareISH_EET2_T4_E12temp_storage+64];
	add.f32 	%f387, %f385, %f386;
	ld.shared.f32 	%f388, [_ZZN3cub18CUB_300001_SM_10006detail6reduce18DeviceReduceKernelINS2_10policy_hubIfjN4cuda3std3__44plusIvEEE10Policy1000EPfjS9_fNS7_10__identityEEEvT0_PT3_T1_NS0_13GridEvenShareISH_EET2_T4_E12temp_storage+68];
	add.f32 	%f389, %f387, %f388;
	ld.shared.f32 	%f390, [_ZZN3cub18CUB_300001_SM_10006detail6reduce18DeviceReduceKernelINS2_10policy_hubIfjN4cuda3std3__44plusIvEEE10Policy1000EPfjS9_fNS7_10__identityEEEvT0_PT3_T1_NS0_13GridEvenShareISH_EET2_T4_E12temp_storage+72];
	add.f32 	%f391, %f389, %f390;
	ld.shared.f32 	%f392, [_ZZN3cub18CUB_300001_SM_10006detail6reduce18DeviceReduceKernelINS2_10policy_hubIfjN4cuda3std3__44plusIvEEE10Policy1000EPfjS9_fNS7_10__identityEEEvT0_PT3_T1_NS0_13GridEvenShareISH_EET2_T4_E12temp_storage+76];
	add.f32 	%f530, %f391, %f392;
	bra.uni 	$L__BB3_71;
$L__BB3_36:
	sub.s32 	%r56, %r1, %r5;
	setp.gt.u32 	%p2, %r56, 8191;
	@%p2 bra 	$L__BB3_55;
	mov.u32 	%r57, %tid.x;
	setp.ge.u32 	%p14, %r57, %r56;
	mov.f32 	%f523, 0f00000000;
	mov.u32 	%r397, %r57;
	@%p14 bra 	$L__BB3_39;
	add.s32 	%r180, %r5, %r57;
	mul.wide.u32 	%rd49, %r180, 4;
	add.s64 	%rd48, %rd1, %rd49;
	// begin inline asm
	ld.global.nc.u32 %r179, [%rd48];
	// end inline asm
	mov.b32 	%f523, %r179;
	add.s32 	%r397, %r57, 512;
$L__BB3_39:
	setp.ge.u32 	%p15, %r397, %r56;
	@%p15 bra 	$L__BB3_46;
	not.b32 	%r181, %r397;
	add.s32 	%r60, %r1, %r181;
	and.b32  	%r182, %r60, 1536;
	setp.eq.s32 	%p16, %r182, 1536;
	@%p16 bra 	$L__BB3_43;
	add.s32 	%r395, %r397, %r5;
	shr.u32 	%r183, %r60, 9;
	add.s32 	%r184, %r183, 1;
	and.b32  	%r185, %r184, 3;
	neg.s32 	%r394, %r185;
$L__BB3_42:
	.pragma "nounroll";
	mul.wide.u32 	%rd51, %r395, 4;
	add.s64 	%rd50, %rd1, %rd51;
	// begin inline asm
	ld.global.nc.u32 %r186, [%rd50];
	// end inline asm
	mov.b32 	%f168, %r186;
	add.f32 	%f523, %f523, %f168;
	add.s32 	%r397, %r397, 512;
	add.s32 	%r395, %r395, 512;
	add.s32 	%r394, %r394, 1;
	setp.ne.s32 	%p17, %r394, 0;
	@%p17 bra 	$L__BB3_42;
$L__BB3_43:
	sub.s32 	%r187, %r60, %r5;
	setp.lt.u32 	%p18, %r187, 1536;
	@%p18 bra 	$L__BB3_46;
	add.s32 	%r399, %r397, 1024;
	add.s32 	%r398, %r397, %r5;
$L__BB3_45:
	mul.wide.u32 	%rd56, %r398, 4;
	add.s64 	%rd52, %rd1, %rd56;
	// begin inline asm
	ld.global.nc.u32 %r188, [%rd52];
	// end inline asm
	mov.b32 	%f169, %r188;
	add.f32 	%f170, %f523, %f169;
	add.s32 	%r192, %r398, 512;
	mul.wide.u32 	%rd57, %r192, 4;
	add.s64 	%rd53, %rd1, %rd57;
	// begin inline asm
	ld.global.nc.u32 %r189, [%rd53];
	// end inline asm
	mov.b32 	%f171, %r189;
	add.f32 	%f172, %f170, %f171;
	add.s32 	%r193, %r398, 1024;
	mul.wide.u32 	%rd58, %r193, 4;
	add.s64 	%rd54, %rd1, %rd58;
	// begin inline asm
	ld.global.nc.u32 %r190, [%rd54];
	// end inline asm
	mov.b32 	%f173, %r190;
	add.f32 	%f174, %f172, %f173;
	add.s32 	%r194, %r398, 1536;
	mul.wide.u32 	%rd59, %r194, 4;
	add.s64 	%rd55, %rd1, %rd59;
	// begin inline asm
	ld.global.nc.u32 %r191, [%rd55];
	// end inline asm
	mov.b32 	%f175, %r191;
	add.f32 	%f523, %f174, %f175;
	add.s32 	%r74, %r399, 2048;
	add.s32 	%r195, %r399, 1024;
	add.s32 	%r398, %r398, 2048;
	setp.lt.s32 	%p19, %r195, %r56;
	mov.u32 	%r399, %r74;
	@%p19 bra 	$L__BB3_45;
$L__BB3_46:
	setp.lt.u32 	%p20, %r56, 512;
	@%p20 bra 	$L__BB3_51;
	// begin inline asm
	mov.u32 %r220, %laneid;
	// end inline asm
	mov.b32 	%r221, 1;
	mov.b32 	%r234, 31;
	mov.b32 	%r235, -1;
	// begin inline asm
	{  .reg .f32 r0;  .reg .pred p;  shfl.sync.down.b32 r0|p, %f523, %r221, %r234, %r235;  @p add.f32 r0, r0, %f523;  mov.f32 %f235, r0;}
	// end inline asm
	mov.b32 	%r224, 2;
	// begin inline asm
	{  .reg .f32 r0;  .reg .pred p;  shfl.sync.down.b32 r0|p, %f235, %r224, %r234, %r235;  @p add.f32 r0, r0, %f235;  mov.f32 %f238, r0;}
	// end inline asm
	mov.b32 	%r227, 4;
	// begin inline asm
	{  .reg .f32 r0;  .reg .pred p;  shfl.sync.down.b32 r0|p, %f238, %r227, %r234, %r235;  @p add.f32 r0, r0, %f238;  mov.f32 %f241, r0;}
	// end inline asm
	mov.b32 	%r230, 8;
	// begin inline asm
	{  .reg .f32 r0;  .reg .pred p;  shfl.sync.down.b32 r0|p, %f241, %r230, %r234, %r235;  @p add.f32 r0, r0, %f241;  mov.f32 %f244, r0;}
	// end inline asm
	mov.b32 	%r233, 16;
	// begin inline asm
	{  .reg .f32 r0;  .reg .pred p;  shfl.sync.down.b32 r0|p, %f244, %r233, %r234, %r235;  @p add.f32 r0, r0, %f244;  mov.f32 %f530, r0;}
	// end inline asm
	setp.ne.s32 	%p39, %r220, 0;
	@%p39 bra 	$L__BB3_49;
	shr.u32 	%r236, %r57, 3;
	and.b32  	%r237, %r236, 124;
	mov.u32 	%r238, _ZZN3cub18CUB_300001_SM_10006detail6reduce18DeviceReduceKernelINS2_10policy_hubIfjN4cuda3std3__44plusIvEEE10Policy1000EPfjS9_fNS7_10__identityEEEvT0_PT3_T1_NS0_13GridEvenShareISH_EET2_T4_E12temp_storage;
	add.s32 	%r239, %r238, %r237;
	st.shared.f32 	[%r239+16], %f530;
$L__BB3_49:
	bar.sync 	0;
	setp.ne.s32 	%p40, %r57, 0;
	@%p40 bra 	$L__BB3_71;
	ld.shared.f32 	%f250, [_ZZN3cub18CUB_300001_SM_10006detail6reduce18DeviceReduceKernelINS2_10policy_hubIfjN4cuda3std3__44plusIvEEE10Policy1000EPfjS9_fNS7_10__identityEEEvT0_PT3_T1_NS0_13GridEvenShareISH_EET2_T4_E12temp_storage+20];
	add.f32 	%f251, %f530, %f250;
	ld.shared.f32 	%f252, [_ZZN3cub18CUB_300001_SM_10006detail6reduce18DeviceReduceKernelINS2_10policy_hubIfjN4cuda3std3__44plusIvEEE10Policy1000EPfjS9_fNS7_10__identityEEEvT0_PT3_T1_NS0_13GridEvenShareISH_EET2_T4_E12temp_storage+24];
	add.f32 	%f253, %f251, %f252;
	ld.shared.f32 	%f254, [_ZZN3cub18CUB_300001_SM_10006detail6reduce18DeviceReduceKernelINS2_10policy_hubIfjN4cuda3std3__44plusIvEEE10Policy1000EPfjS9_fNS7_10__identityEEEvT0_PT3_T1_NS0_13GridEvenShareISH_EET2_T4_E12temp_storage+28];
	add.f32 	%f255, %f253, %f254;
	ld.shared.f32 	%f256, [_ZZN3cub18CUB_300001_SM_10006detail6reduce18DeviceReduceKernelINS2_10policy_hubIfjN4cuda3std3__44plusIvEEE10Policy1000EPfjS9_fNS7_10__identityEEEvT0_PT3_T1_NS0_13GridEvenShareISH_EET2_T4_E12temp_storage+32];
	add.f32 	%f257, %f255, %f256;
	ld.shared.f32 	%f258, [_ZZN3cub18CUB_300001_SM_10006detail6reduce18DeviceReduceKernelINS2_10policy_hubIfjN4cuda3std3__44plusIvEEE10Policy1000EPfjS9_fNS7_10__identityEEEvT0_PT3_T1_NS0_13GridEvenShareISH_EET2_T4_E12temp_storage+36];
	add.f32 	%f259, %f257, %f258;
	ld.shared.f32 	%f260, [_ZZN3cub18CUB_300001_SM_10006detail6reduce18DeviceReduceKernelINS2_10policy_hubIfjN4cuda3std3__44plusIvEEE10Policy1000EPfjS9_fNS7_10__identityEEEvT0_PT3_T1_NS0_13GridEvenShareISH_EET2_T4_E12temp_storage+40];
	add.f32 	%f261, %f259, %f260;
	ld.shared.f32 	%f262, [_ZZN3cub18CUB_300001_SM_10006detail6reduce18DeviceReduceKernelINS2_10policy_hubIfjN4cuda3std3__44plusIvEEE10Policy1000EPfjS9_fNS7_10__identityEEEvT0_PT3_T1_NS0_13GridEvenShareISH_EET2_T4_E12temp_storage+44];
	add.f32 	%f263, %f261, %f262;
	ld.shared.f32 	%f264, [_ZZN3cub18CUB_300001_SM_10006detail6reduce18DeviceReduceKernelINS2_10policy_hubIfjN4cuda3std3__44plusIvEEE10Policy1000EPfjS9_fNS7_10__identityEEEvT0_PT3_T1_NS0_13GridEvenShareISH_EET2_T4_E12temp_storage+48];
	add.f32 	%f265, %f263, %f264;
	ld.shared.f32 	%f266, [_ZZN3cub18CUB_300001_SM_10006detail6reduce18DeviceReduceKernelINS2_10policy_hubIfjN4cuda3std3__44plusIvEEE10Policy1000EPfjS9_fNS7_10__identityEEEvT0_PT3_T1_NS0_13GridEvenShareISH_EET2_T4_E12temp_storage+52];
	add.f32 	%f267, %f265, %f266;
	ld.shared.f32 	%f268, [_ZZN3cub18CUB_300001_SM_10006detail6reduce18DeviceReduceKernelINS2_10policy_hubIfjN4cuda3std3__44plusIvEEE10Policy1000EPfjS9_fNS7_10__identityEEEvT0_PT3_T1_NS0_13GridEvenShareISH_EET2_T4_E12temp_storage+56];
	add.f32 	%f269, %f267, %f268;
	ld.shared.f32 	%f270, [_ZZN3cub18CUB_300001_SM_10006detail6reduce18DeviceReduceKernelINS2_10policy_hubIfjN4cuda3std3__44plusIvEEE10Policy1000EPfjS9_fNS7_10__identityEEEvT0_PT3_T1_NS0_13GridEvenShareISH_EET2_T4_E12temp_storage+60];
	add.f32 	%f271, %f269, %f270;
	ld.shared.f32 	%f272, [_ZZN3cub18CUB_300001_SM_10006detail6reduce18DeviceReduceKernelINS2_10policy_hubIfjN4cuda3std3__44plusIvEEE10Policy1000EPfjS9_fNS7_10__identityEEEvT0_PT3_T1_NS0_13GridEvenShareISH_EET2_T4_E12temp_storage+64];
	add.f32 	%f273, %f271, %f272;
	ld.shared.f32 	%f274, [_ZZN3cub18CUB_300001_SM_10006detail6reduce18DeviceReduceKernelINS2_10policy_hubIfjN4cuda3std3__44plusIvEEE10Policy1000EPfjS9_fNS7_10__identityEEEvT0_PT3_T1_NS0_13GridEvenShareISH_EET2_T4_E12temp_storage+68];
	add.f32 	%f275, %f273, %f274;
	ld.shared.f32 	%f276, [_ZZN3cub18CUB_300001_SM_10006detail6reduce18DeviceReduceKernelINS2_10policy_hubIfjN4cuda3std3__44plusIvEEE10Policy1000EPfjS9_fNS7_10__identityEEEvT0_PT3_T1_NS0_13GridEvenShareISH_EET2_T4_E12temp_storage+72];
	add.f32 	%f277, %f275, %f276;
	ld.shared.f32 	%f278, [_ZZN3cub18CUB_300001_SM_10006detail6reduce18DeviceReduceKernelINS2_10policy_hubIfjN4cuda3std3__44plusIvEEE10Policy1000EPfjS9_fNS7_10__identityEEEvT0_PT3_T1_NS0_13GridEvenShareISH_EET2_T4_E12temp_storage+76];
	add.f32 	%f530, %f277, %f278;
	bra.uni 	$L__BB3_71;
$L__BB3_51:
	// begin inline asm
	mov.u32 %r196, %laneid;
	// end inline asm
	and.b32  	%r212, %r57, 992;
	add.s32 	%r213, %r212, 32;
	setp.gt.u32 	%p21, %r213, %r56;
	not.b32 	%r214, %r212;
	add.s32 	%r215, %r56, %r214;
	selp.b32 	%r210, %r215, 31, %p21;
	mov.b32 	%r197, 1;
	mov.b32 	%r211, -1;
	// begin inline asm
	{  .reg .f32 r0;  .reg .pred p;  shfl.sync.down.b32 r0|p, %f523, %r197, %r210, %r211;  @p add.f32 r0, r0, %f523;  mov.f32 %f176, r0;}
	// end inline asm
	mov.b32 	%r200, 2;
	// begin inline asm
	{  .reg .f32 r0;  .reg .pred p;  shfl.sync.down.b32 r0|p, %f176, %r200, %r210, %r211;  @p add.f32 r0, r0, %f176;  mov.f32 %f179, r0;}
	// end inline asm
	mov.b32 	%r203, 4;
	// begin inline asm
	{  .reg .f32 r0;  .reg .pred p;  shfl.sync.down.b32 r0|p, %f179, %r203, %r210, %r211;  @p add.f32 r0, r0, %f179;  mov.f32 %f182, r0;}
	// end inline asm
	mov.b32 	%r206, 8;
	// begin inline asm
	{  .reg .f32 r0;  .reg .pred p;  shfl.sync.down.b32 r0|p, %f182, %r206, %r210, %r211;  @p add.f32 r0, r0, %f182;  mov.f32 %f185, r0;}
	// end inline asm
	mov.b32 	%r209, 16;
	// begin inline asm
	{  .reg .f32 r0;  .reg .pred p;  shfl.sync.down.b32 r0|p, %f185, %r209, %r210, %r211;  @p add.f32 r0, r0, %f185;  mov.f32 %f530, r0;}
	// end inline asm
	setp.ne.s32 	%p22, %r196, 0;
	@%p22 bra 	$L__BB3_53;
	shr.u32 	%r216, %r57, 3;
	and.b32  	%r217, %r216, 124;
	mov.u32 	%r218, _ZZN3cub18CUB_300001_SM_10006detail6reduce18DeviceReduceKernelINS2_10policy_hubIfjN4cuda3std3__44plusIvEEE10Policy1000EPfjS9_fNS7_10__identityEEEvT0_PT3_T1_NS0_13GridEvenShareISH_EET2_T4_E12temp_storage;
	add.s32 	%r219, %r218, %r217;
	st.shared.f32 	[%r219+16], %f530;
$L__BB3_53:
	bar.sync 	0;
	setp.ne.s32 	%p23, %r57, 0;
	@%p23 bra 	$L__BB3_71;
	setp.gt.u32 	%p24, %r56, 32;
	ld.shared.f32 	%f191, [_ZZN3cub18CUB_300001_SM_10006detail6reduce18DeviceReduceKernelINS2_10policy_hubIfjN4cuda3std3__44plusIvEEE10Policy1000EPfjS9_fNS7_10__identityEEEvT0_PT3_T1_NS0_13GridEvenShareISH_EET2_T4_E12temp_storage+20];
	add.f32 	%f192, %f530, %f191;
	selp.f32 	%f193, %f192, %f530, %p24;
	setp.gt.u32 	%p25, %r56, 64;
	ld.shared.f32 	%f194, [_ZZN3cub18CUB_300001_SM_10006detail6reduce18DeviceReduceKernelINS2_10policy_hubIfjN4cuda3std3__44plusIvEEE10Policy1000EPfjS9_fNS7_10__identityEEEvT0_PT3_T1_NS0_13GridEvenShareISH_EET2_T4_E12temp_storage+24];
	add.f32 	%f195, %f194, %f193;
	selp.f32 	%f196, %f195, %f193, %p25;
	setp.gt.u32 	%p26, %r56, 96;
	ld.shared.f32 	%f197, [_ZZN3cub18CUB_300001_SM_10006detail6reduce18DeviceReduceKernelINS2_10policy_hubIfjN4cuda3std3__44plusIvEEE10Policy1000EPfjS9_fNS7_10__identityEEEvT0_PT3_T1_NS0_13GridEvenShareISH_EET2_T4_E12temp_storage+28];
	add.f32 	%f198, %f197, %f196;
	selp.f32 	%f199, %f198, %f196, %p26;
	setp.gt.u32 	%p27, %r56, 128;
	ld.shared.f32 	%f200, [_ZZN3cub18CUB_300001_SM_10006detail6reduce18DeviceReduceKernelINS2_10policy_hubIfjN4cuda3std3__44plusIvEEE10Policy1000EPfjS9_fNS7_10__identityEEEvT0_PT3_T1_NS0_13GridEvenShareISH_EET2_T4_E12temp_storage+32];
	add.f32 	%f201, %f200, %f199;
	selp.f32 	%f202, %f201, %f199, %p27;
	setp.gt.u32 	%p28, %r56, 160;
	ld.shared.f32 	%f203, [_ZZN3cub18CUB_300001_SM_10006detail6reduce18DeviceReduceKernelINS2_10policy_hubIfjN4cuda3std3__44plusIvEEE10Policy1000EPfjS9_fNS7_10__identityEEEvT0_PT3_T1_NS0_13GridEvenShareISH_EET2_T4_E12temp_storage+36];
	add.f32 	%f204, %f203, %f202;
	selp.f32 	%f205, %f204, %f202, %p28;
	setp.gt.u32 	%p29, %r56, 192;
	ld.shared.f32 	%f206, [_ZZN3cub18CUB_300001_SM_10006detail6reduce18DeviceReduceKernelINS2_10policy_hubIfjN4cuda3std3__44plusIvEEE10Policy1000EPfjS9_fNS7_10__identityEEEvT0_PT3_T1_NS0_13GridEvenShareISH_EET2_T4_E12temp_storage+40];
	add.f32 	%f207, %f206, %f205;
	selp.f32 	%f208, %f207, %f205, %p29;
	setp.gt.u32 	%p30, %r56, 224;
	ld.shared.f32 	%f209, [_ZZN3cub18CUB_300001_SM_10006detail6reduce18DeviceReduceKernelINS2_10policy_hubIfjN4cuda3std3__44plusIvEEE10Policy1000EPfjS9_fNS7_10__identityEEEvT0_PT3_T1_NS0_13GridEvenShareISH_EET2_T4_E12temp_storage+44];
	add.f32 	%f210, %f209, %f208;
	selp.f32 	%f211, %f210, %f208, %p30;
	setp.gt.u32 	%p31, %r56, 256;
	ld.shared.f32 	%f212, [_ZZN3cub18CUB_300001_SM_10006detail6reduce18DeviceReduceKernelINS2_10policy_hubIfjN4cuda3std3__44plusIvEEE10Policy1000EPfjS9_fNS7_10__identityEEEvT0_PT3_T1_NS0_13GridEvenShareISH_EET2_T4_E12temp_storage+48];
	add.f32 	%f213, %f212, %f211;
	selp.f32 	%f214, %f213, %f211, %p31;
	setp.gt.u32 	%p32, %r56, 288;
	ld.shared.f32 	%f215, [_ZZN3cub18CUB_300001_SM_10006detail6reduce18DeviceReduceKernelINS2_10policy_hubIfjN4cuda3std3__44plusIvEEE10Policy1000EPfjS9_fNS7_10__identityEEEvT0_PT3_T1_NS0_13GridEvenShareISH_EET2_T4_E12temp_storage+52];
	add.f32 	%f216, %f215, %f214;
	selp.f32 	%f217, %f216, %f214, %p32;
	setp.gt.u32 	%p33, %r56, 320;
	ld.shared.f32 	%f218, [_ZZN3cub18CUB_300001_SM_10006detail6reduce18DeviceReduceKernelINS2_10policy_hubIfjN4cuda3std3__44plusIvEEE10Policy1000EPfjS9_fNS7_10__identityEEEvT0_PT3_T1_NS0_13GridEvenShareISH_EET2_T4_E12temp_storage+56];
	add.f32 	%f219, %f218, %f217;
	selp.f32 	%f220, %f219, %f217, %p33;
	setp.gt.u32 	%p34, %r56, 352;
	ld.shared.f32 	%f221, [_ZZN3cub18CUB_300001_SM_10006detail6reduce18DeviceReduceKernelINS2_10policy_hubIfjN4cuda3std3__44plusIvEEE10Policy1000EPfjS9_fNS7_10__identityEEEvT0_PT3_T1_NS0_13GridEvenShareISH_EET2_T4_E12temp_storage+60];
	add.f32 	%f222, %f221, %f220;
	selp.f32 	%f223, %f222, %f220, %p34;
	setp.gt.u32 	%p35, %r56, 384;
	ld.shared.f32 	%f224, [_ZZN3cub18CUB_300001_SM_10006detail6reduce18DeviceReduceKernelINS2_10policy_hubIfjN4cuda3std3__44plusIvEEE10Policy1000EPfjS9_fNS7_10__identityEEEvT0_PT3_T1_NS0_13GridEvenShareISH_EET2_T4_E12temp_storage+64];
	add.f32 	%f225, %f224, %f223;
	selp.f32 	%f226, %f225, %f223, %p35;
	setp.gt.u32 	%p36, %r56, 416;
	ld.shared.f32 	%f227, [_ZZN3cub18CUB_300001_SM_10006detail6reduce18DeviceReduceKernelINS2_10policy_hubIfjN4cuda3std3__44plusIvEEE10Policy1000EPfjS9_fNS7_10__identityEEEvT0_PT3_T1_NS0_13GridEvenShareISH_EET2_T4_E12temp_storage+68];
	add.f32 	%f228, %f227, %f226;
	selp.f32 	%f229, %f228, %f226, %p36;
	setp.gt.u32 	%p37, %r56, 448;
	ld.shared.f32 	%f230, [_ZZN3cub18CUB_300001_SM_10006detail6reduce18DeviceReduceKernelINS2_10policy_hubIfjN4cuda3std3__44plusIvEEE10Policy1000EPfjS9_fNS7_10__identityEEEvT0_PT3_T1_NS0_13GridEvenShareISH_EET2_T4_E12temp_storage+72];
	add.f32 	%f231, %f230, %f229;
	selp.f32 	%f232, %f231, %f229, %p37;
	setp.gt.u32 	%p38, %r56, 480;
	ld.shared.f32 	%f233, [_ZZN3cub18CUB_300001_SM_10006detail6reduce18DeviceReduceKernelINS2_10policy_hubIfjN4cuda3std3__44plusIvEEE10Policy1000EPfjS9_fNS7_10__identityEEEvT0_PT3_T1_NS0_13GridEvenShareISH_EET2_T4_E12temp_storage+76];
	add.f32 	%f234, %f233, %f232;
	selp.f32 	%f530, %f234, %f232, %p38;
	bra.uni 	$L__BB3_71;
$L__BB3_55:
	mov.u32 	%r76, %tid.x;
	add.s32 	%r121, %r76, %r5;
	mul.wide.u32 	%rd20, %r121, 4;
	add.s64 	%rd4, %rd1, %rd20;
	// begin inline asm
	ld.global.nc.u32 %r105, [%rd4];
	// end inline asm
	mov.b32 	%f52, %r105;
	add.s64 	%rd5, %rd4, 2048;
	// begin inline asm
	ld.global.nc.u32 %r106, [%rd5];
	// end inline asm
	mov.b32 	%f53, %r106;
	add.s64 	%rd6, %rd4, 4096;
	// begin inline asm
	ld.global.nc.u32 %r107, [%rd6];
	// end inline asm
	mov.b32 	%f54, %r107;
	add.s64 	%rd7, %rd4, 6144;
	// begin inline asm
	ld.global.nc.u32 %r108, [%rd7];
	// end inline asm
	mov.b32 	%f55, %r108;
	add.s64 	%rd8, %rd4, 8192;
	// begin inline asm
	ld.global.nc.u32 %r109, [%rd8];
	// end inline asm
	mov.b32 	%f56, %r109;
	add.s64 	%rd9, %rd4, 10240;
	// begin inline asm
	ld.global.nc.u32 %r110, [%rd9];
	// end inline asm
	mov.b32 	%f57, %r110;
	add.s64 	%rd10, %rd4, 12288;
	// begin inline asm
	ld.global.nc.u32 %r111, [%rd10];
	// end inline asm
	mov.b32 	%f58, %r111;
	add.s64 	%rd11, %rd4, 14336;
	// begin inline asm
	ld.global.nc.u32 %r112, [%rd11];
	// end inline asm
	mov.b32 	%f59, %r112;
	add.s64 	%rd12, %rd4, 16384;
	// begin inline asm
	ld.global.nc.u32 %r113, [%rd12];
	// end inline asm
	mov.b32 	%f60, %r113;
	add.s64 	%rd13, %rd4, 18432;
	// begin inline asm
	ld.global.nc.u32 %r114, [%rd13];
	// end inline asm
	mov.b32 	%f61, %r114;
	add.s64 	%rd14, %rd4, 20480;
	// begin inline asm
	ld.global.nc.u32 %r115, [%rd14];
	// end inline asm
	mov.b32 	%f62, %r115;
	add.s64 	%rd15, %rd4, 22528;
	// begin inline asm
	ld.global.nc.u32 %r116, [%rd15];
	// end inline asm
	mov.b32 	%f63, %r116;
	add.s64 	%rd16, %rd4, 24576;
	// begin inline asm
	ld.global.nc.u32 %r117, [%rd16];
	// end inline asm
	mov.b32 	%f64, %r117;
	add.s64 	%rd17, %rd4, 26624;
	// begin inline asm
	ld.global.nc.u32 %r118, [%rd17];
	// end inline asm
	mov.b32 	%f65, %r118;
	add.s64 	%rd18, %rd4, 28672;
	// begin inline asm
	ld.global.nc.u32 %r119, [%rd18];
	// end inline asm
	mov.b32 	%f66, %r119;
	add.s64 	%rd19, %rd4, 30720;
	// begin inline asm
	ld.global.nc.u32 %r120, [%rd19];
	// end inline asm
	mov.b32 	%f67, %r120;
	add.f32 	%f68, %f52, %f53;
	add.f32 	%f69, %f54, %f55;
	add.f32 	%f70, %f56, %f57;
	add.f32 	%f71, %f58, %f59;
	add.f32 	%f72, %f60, %f61;
	add.f32 	%f73, %f62, %f63;
	add.f32 	%f74, %f64, %f65;
	add.f32 	%f75, %f66, %f67;
	add.f32 	%f76, %f68, %f69;
	add.f32 	%f77, %f70, %f71;
	add.f32 	%f78, %f72, %f73;
	add.f32 	%f79, %f74, %f75;
	add.f32 	%f80, %f76, %f77;
	add.f32 	%f81, %f78, %f79;
	add.f32 	%f529, %f80, %f81;
	setp.lt.u32 	%p3, %r56, %r4;
	@%p3 bra 	$L__BB3_67;
	add.s32 	%r77, %r4, %r5;
	add.s32 	%r401, %r77, 512;
	add.s32 	%r400, %r77, %r76;
	mov.b32 	%r402, 0;
$L__BB3_57:
	add.s32 	%r5, %r5, %r4;
	add.s32 	%r123, %r1, -8192;
	setp.gt.u32 	%p4, %r5, %r123;
	@%p4 bra 	$L__BB3_59;
	add.s32 	%r140, %r76, %r5;
	mul.wide.u32 	%rd37, %r140, 4;
	add.s64 	%rd21, %rd1, %rd37;
	// begin inline asm
	ld.global.nc.u32 %r124, [%rd21];
	// end inline asm
	mov.b32 	%f82, %r124;
	add.s64 	%rd22, %rd21, 2048;
	// begin inline asm
	ld.global.nc.u32 %r125, [%rd22];
	// end inline asm
	mov.b32 	%f83, %r125;
	add.s64 	%rd23, %rd21, 4096;
	// begin inline asm
	ld.global.nc.u32 %r126, [%rd23];
	// end inline asm
	mov.b32 	%f84, %r126;
	add.s64 	%rd24, %rd21, 6144;
	// begin inline asm
	ld.global.nc.u32 %r127, [%rd24];
	// end inline asm
	mov.b32 	%f85, %r127;
	add.s64 	%rd25, %rd21, 8192;
	// begin inline asm
	ld.global.nc.u32 %r128, [%rd25];
	// end inline asm
	mov.b32 	%f86, %r128;
	add.s64 	%rd26, %rd21, 10240;
	// begin inline asm
	ld.global.nc.u32 %r129, [%rd26];
	// end inline asm
	mov.b32 	%f87, %r129;
	add.s64 	%rd27, %rd21, 12288;
	// begin inline asm
	ld.global.nc.u32 %r130, [%rd27];
	// end inline asm
	mov.b32 	%f88, %r130;
	add.s64 	%rd28, %rd21, 14336;
	// begin inline asm
	ld.global.nc.u32 %r131, [%rd28];
	// end inline asm
	mov.b32 	%f89, %r131;
	add.s64 	%rd29, %rd21, 16384;
	// begin inline asm
	ld.global.nc.u32 %r132, [%rd29];
	// end inline asm
	mov.b32 	%f90, %r132;
	add.s64 	%rd30, %rd21, 18432;
	// begin inline asm
	ld.global.nc.u32 %r133, [%rd30];
	// end inline asm
	mov.b32 	%f91, %r133;
	add.s64 	%rd31, %rd21, 20480;
	// begin inline asm
	ld.global.nc.u32 %r134, [%rd31];
	// end inline asm
	mov.b32 	%f92, %r134;
	add.s64 	%rd32, %rd21, 22528;
	// begin inline asm
	ld.global.nc.u32 %r135, [%rd32];
	// end inline asm
	mov.b32 	%f93, %r135;
	add.s64 	%rd33, %rd21, 24576;
	// begin inline asm
	ld.global.nc.u32 %r136, [%rd33];
	// end inline asm
	mov.b32 	%f94, %r136;
	add.s64 	%rd34, %rd21, 26624;
	// begin inline asm
	ld.global.nc.u32 %r137, [%rd34];
	// end inline asm
	mov.b32 	%f95, %r137;
	add.s64 	%rd35, %rd21, 28672;
	// begin inline asm
	ld.global.nc.u32 %r138, [%rd35];
	// end inline asm
	mov.b32 	%f96, %r138;
	add.s64 	%rd36, %rd21, 30720;
	// begin inline asm
	ld.global.nc.u32 %r139, [%rd36];
	// end inline asm
	mov.b32 	%f97, %r139;
	add.f32 	%f98, %f529, %f82;
	add.f32 	%f99, %f83, %f84;
	add.f32 	%f100, %f85, %f86;
	add.f32 	%f101, %f87, %f88;
	add.f32 	%f102, %f89, %f90;
	add.f32 	%f103, %f91, %f92;
	add.f32 	%f104, %f93, %f94;
	add.f32 	%f105, %f95, %f96;
	add.f32 	%f106, %f98, %f99;
	add.f32 	%f107, %f100, %f101;
	add.f32 	%f108, %f102, %f103;
	add.f32 	%f109, %f104, %f105;
	add.f32 	%f110, %f106, %f107;
	add.f32 	%f111, %f108, %f109;
	add.f32 	%f112, %f110, %f111;
	add.f32 	%f529, %f112, %f97;
	sub.s32 	%r141, %r1, %r5;
	setp.lt.u32 	%p5, %r141, %r4;
	add.s32 	%r402, %r402, 1;
	add.s32 	%r401, %r401, %r4;
	add.s32 	%r400, %r400, %r4;
	@%p5 bra 	$L__BB3_67;
	bra.uni 	$L__BB3_57;
$L__BB3_59:
	setp.le.u32 	%p6, %r1, %r5;
	@%p6 bra 	$L__BB3_67;
	sub.s32 	%r88, %r1, %r5;
	setp.ge.s32 	%p7, %r76, %r88;
	@%p7 bra 	$L__BB3_67;
	not.b32 	%r142, %r76;
	add.s32 	%r143, %r1, %r142;
	sub.s32 	%r144, %r143, %r77;
	mul.lo.s32 	%r145, %r2, %r402;
	shl.b32 	%r146, %r145, 13;
	sub.s32 	%r89, %r144, %r146;
	shr.u32 	%r147, %r143, 9;
	add.s32 	%r90, %r147, 1;
	and.b32  	%r148, %r143, 1536;
	setp.eq.s32 	%p8, %r148, 1536;
	mov.u32 	%r407, %r76;
	@%p8 bra 	$L__BB3_64;
	and.b32  	%r149, %r90, 3;
	neg.s32 	%r404, %r149;
	mov.u32 	%r407, %r76;
$L__BB3_63:
	.pragma "nounroll";
	mul.wide.u32 	%rd39, %r400, 4;
	add.s64 	%rd38, %rd1, %rd39;
	// begin inline asm
	ld.global.nc.u32 %r150, [%rd38];
	// end inline asm
	mov.b32 	%f114, %r150;
	add.f32 	%f529, %f529, %f114;
	add.s32 	%r407, %r407, 512;
	add.s32 	%r400, %r400, 512;
	add.s32 	%r404, %r404, 1;
	setp.ne.s32 	%p9, %r404, 0;
	@%p9 bra 	$L__BB3_63;
$L__BB3_64:
	setp.lt.u32 	%p10, %r89, 1536;
	@%p10 bra 	$L__BB3_67;
	add.s32 	%r409, %r407, 1024;
	add.s32 	%r408, %r407, %r401;
$L__BB3_66:
	add.s32 	%r155, %r408, -512;
	mul.wide.u32 	%rd44, %r155, 4;
	add.s64 	%rd40, %rd1, %rd44;
	// begin inline asm
	ld.global.nc.u32 %r151, [%rd40];
	// end inline asm
	mov.b32 	%f115, %r151;
	add.f32 	%f116, %f529, %f115;
	mul.wide.u32 	%rd45, %r408, 4;
	add.s64 	%rd41, %rd1, %rd45;
	// begin inline asm
	ld.global.nc.u32 %r152, [%rd41];
	// end inline asm
	mov.b32 	%f117, %r152;
	add.f32 	%f118, %f116, %f117;
	add.s32 	%r156, %r408, 512;
	mul.wide.u32 	%rd46, %r156, 4;
	add.s64 	%rd42, %rd1, %rd46;
	// begin inline asm
	ld.global.nc.u32 %r153, [%rd42];
	// end inline asm
	mov.b32 	%f119, %r153;
	add.f32 	%f120, %f118, %f119;
	add.s32 	%r157, %r408, 1024;
	mul.wide.u32 	%rd47, %r157, 4;
	add.s64 	%rd43, %rd1, %rd47;
	// begin inline asm
	ld.global.nc.u32 %r154, [%rd43];
	// end inline asm
	mov.b32 	%f121, %r154;
	add.f32 	%f529, %f120, %f121;
	add.s32 	%r103, %r409, 2048;
	add.s32 	%r158, %r409, 1024;
	add.s32 	%r408, %r408, 2048;
	setp.lt.s32 	%p11, %r158, %r88;
	mov.u32 	%r409, %r103;
	@%p11 bra 	$L__BB3_66;
$L__BB3_67:
	// begin inline asm
	mov.u32 %r159, %laneid;
	// end inline asm
	mov.b32 	%r160, 1;
	mov.b32 	%r173, 31;
	mov.b32 	%r174, -1;
	// begin inline asm
	{  .reg .f32 r0;  .reg .pred p;  shfl.sync.down.b32 r0|p, %f529, %r160, %r173, %r174;  @p add.f32 r0, r0, %f529;  mov.f32 %f122, r0;}
	// end inline asm
	mov.b32 	%r163, 2;
	// begin inline asm
	{  .reg .f32 r0;  .reg .pred p;  shfl.sync.down.b32 r0|p, %f122, %r163, %r173, %r174;  @p add.f32 r0, r0, %f122;  mov.f32 %f125, r0;}
	// end inline asm
	mov.b32 	%r166, 4;
	// begin inline asm
	{  .reg .f32 r0;  .reg .pred p;  shfl.sync.down.b32 r0|p, %f125, %r166, %r173, %r174;  @p add.f32 r0, r0, %f125;  mov.f32 %f128, r0;}
	// end inline asm
	mov.b32 	%r169, 8;
	// begin inline asm
	{  .reg .f32 r0;  .reg .pred p;  shfl.sync.down.b32 r0|p, %f128, %r169, %r173, %r174;  @p add.f32 r0, r0, %f128;  mov.f32 %f131, r0;}
	// end inline asm
	mov.b32 	%r172, 16;
	// begin inline asm
	{  .reg .f32 r0;  .reg .pred p;  shfl.sync.down.b32 r0|p, %f131, %r172, %r173, %r174;  @p add.f32 r0, r0, %f131;  mov.f32 %f530, r0;}
	// end inline asm
	setp.ne.s32 	%p12, %r159, 0;
	@%p12 bra 	$L__BB3_69;
	shr.u32 	%r175, %r76, 3;
	and.b32  	%r176, %r175, 124;
	mov.u32 	%r177, _ZZN3cub18CUB_300001_SM_10006detail6reduce18DeviceReduceKernelINS2_10policy_hubIfjN4cuda3std3__44plusIvEEE10Policy1000EPfjS9_fNS7_10__identityEEEvT0_PT3_T1_NS0_13GridEvenShareISH_EET2_T4_E12temp_storage;
	add.s32 	%r178, %r177, %r176;
	st.shared.f32 	[%r178+16], %f530;
$L__BB3_69:
	bar.sync 	0;
	setp.ne.s32 	%p13, %r76, 0;
	@%p13 bra 	$L__BB3_71;
	ld.shared.f32 	%f137, [_ZZN3cub18CUB_300001_SM_10006detail6reduce18DeviceReduceKernelINS2_10policy_hubIfjN4cuda3std3__44plusIvEEE10Policy1000EPfjS9_fNS7_10__identityEEEvT0_PT3_T1_NS0_13GridEvenShareISH_EET2_T4_E12temp_storage+20];
	add.f32 	%f138, %f530, %f137;
	ld.shared.f32 	%f139, [_ZZN3cub18CUB_300001_SM_10006detail6reduce18DeviceReduceKernelINS2_10policy_hubIfjN4cuda3std3__44plusIvEEE10Policy1000EPfjS9_fNS7_10__identityEEEvT0_PT3_T1_NS0_13GridEvenShareISH_EET2_T4_E12temp_storage+24];
	add.f32 	%f140, %f138, %f139;
	ld.shared.f32 	%f141, [_ZZN3cub18CUB_300001_SM_10006detail6reduce18DeviceReduceKernelINS2_10policy_hubIfjN4cuda3std3__44plusIvEEE10Policy1000EPfjS9_fNS7_10__identityEEEvT0_PT3_T1_NS0_13GridEvenShareISH_EET2_T4_E12temp_storage+28];
	add.f32 	%f142, %f140, %f141;
	ld.shared.f32 	%f143, [_ZZN3cub18CUB_300001_SM_10006detail6reduce18DeviceReduceKernelINS2_10policy_hubIfjN4cuda3std3__44plusIvEEE10Policy1000EPfjS9_fNS7_10__identityEEEvT0_PT3_T1_NS0_13GridEvenShareISH_EET2_T4_E12temp_storage+32];
	add.f32 	%f144, %f142, %f143;
	ld.shared.f32 	%f145, [_ZZN3cub18CUB_300001_SM_10006detail6reduce18DeviceReduceKernelINS2_10policy_hubIfjN4cuda3std3__44plusIvEEE10Policy1000EPfjS9_fNS7_10__identityEEEvT0_PT3_T1_NS0_13GridEvenShareISH_EET2_T4_E12temp_storage+36];
	add.f32 	%f146, %f144, %f145;
	ld.shared.f32 	%f147, [_ZZN3cub18CUB_300001_SM_10006detail6reduce18DeviceReduceKernelINS2_10policy_hubIfjN4cuda3std3__44plusIvEEE10Policy1000EPfjS9_fNS7_10__identityEEEvT0_PT3_T1_NS0_13GridEvenShareISH_EET2_T4_E12temp_storage+40];
	add.f32 	%f148, %f146, %f147;
	ld.shared.f32 	%f149, [_ZZN3cub18CUB_300001_SM_10006detail6reduce18DeviceReduceKernelINS2_10policy_hubIfjN4cuda3std3__44plusIvEEE10Policy1000EPfjS9_fNS7_10__identityEEEvT0_PT3_T1_NS0_13GridEvenShareISH_EET2_T4_E12temp_storage+44];
	add.f32 	%f150, %f148, %f149;
	ld.shared.f32 	%f151, [_ZZN3cub18CUB_300001_SM_10006detail6reduce18DeviceReduceKernelINS2_10policy_hubIfjN4cuda3std3__44plusIvEEE10Policy1000EPfjS9_fNS7_10__identityEEEvT0_PT3_T1_NS0_13GridEvenShareISH_EET2_T4_E12temp_storage+48];
	add.f32 	%f152, %f150, %f151;
	ld.shared.f32 	%f153, [_ZZN3cub18CUB_300001_SM_10006detail6reduce18DeviceReduceKernelINS2_10policy_hubIfjN4cuda3std3__44plusIvEEE10Policy1000EPfjS9_fNS7_10__identityEEEvT0_PT3_T1_NS0_13GridEvenShareISH_EET2_T4_E12temp_storage+52];
	add.f32 	%f154, %f152, %f153;
	ld.shared.f32 	%f155, [_ZZN3cub18CUB_300001_SM_10006detail6reduce18DeviceReduceKernelINS2_10policy_hubIfjN4cuda3std3__44plusIvEEE10Policy1000EPfjS9_fNS7_10__identityEEEvT0_PT3_T1_NS0_13GridEvenShareISH_EET2_T4_E12temp_storage+56];
	add.f32 	%f156, %f154, %f155;
	ld.shared.f32 	%f157, [_ZZN3cub18CUB_300001_SM_10006detail6reduce18DeviceReduceKernelINS2_10policy_hubIfjN4cuda3std3__44plusIvEEE10Policy1000EPfjS9_fNS7_10__identityEEEvT0_PT3_T1_NS0_13GridEvenShareISH_EET2_T4_E12temp_storage+60];
	add.f32 	%f158, %f156, %f157;
	ld.shared.f32 	%f159, [_ZZN3cub18CUB_300001_SM_10006detail6reduce18DeviceReduceKernelINS2_10policy_hubIfjN4cuda3std3__44plusIvEEE10Policy1000EPfjS9_fNS7_10__identityEEEvT0_PT3_T1_NS0_13GridEvenShareISH_EET2_T4_E12temp_storage+64];
	add.f32 	%f160, %f158, %f159;
	ld.shared.f32 	%f161, [_ZZN3cub18CUB_300001_SM_10006detail6reduce18DeviceReduceKernelINS2_10policy_hubIfjN4cuda3std3__44plusIvEEE10Policy1000EPfjS9_fNS7_10__identityEEEvT0_PT3_T1_NS0_13GridEvenShareISH_EET2_T4_E12temp_storage+68];
	add.f32 	%f162, %f160, %f161;
	ld.shared.f32 	%f163, [_ZZN3cub18CUB_300001_SM_10006detail6reduce18DeviceReduceKernelINS2_10policy_hubIfjN4cuda3std3__44plusIvEEE10Policy1000EPfjS9_fNS7_10__identityEEEvT0_PT3_T1_NS0_13GridEvenShareISH_EET2_T4_E12temp_storage+72];
	add.f32 	%f164, %f162, %f163;
	ld.shared.f32 	%f165, [_ZZN3cub18CUB_300001_SM_10006detail6reduce18DeviceReduceKernelINS2_10policy_hubIfjN4cuda3std3__44plusIvEEE10Policy1000EPfjS9_fNS7_10__identityEEEvT0_PT3_T1_NS0_13GridEvenShareISH_EET2_T4_E12temp_storage+76];
	add.f32 	%f530, %f164, %f165;
$L__BB3_71:
	mov.u32 	%r375, %tid.x;
	setp.ne.s32 	%p80, %r375, 0;
	@%p80 bra 	$L__BB3_73;
	ld.param.u64 	%rd119, [_ZN3cub18CUB_300001_SM_10006detail6reduce18DeviceReduceKernelINS2_10policy_hubIfjN4cuda3std3__44plusIvEEE10Policy1000EPfjS9_fNS7_10__identityEEEvT0_PT3_T1_NS0_13GridEvenShareISH_EET2_T4__param_1];
	cvta.to.global.u64 	%rd116, %rd119;
	mul.wide.u32 	%rd117, %r3, 4;
	add.s64 	%rd118, %rd116, %rd117;
	st.global.f32 	[%rd118], %f530;
$L__BB3_73:
	ret;

}
	// .globl	_ZN3cub18CUB_300001_SM_10006detail6reduce28DeviceReduceSingleTileKernelINS2_10policy_hubIfjN4cuda3std3__44plusIvEEE10Policy1000EPfSC_iS9_ffNS7_10__identityEEEvT0_T1_T2_T3_T4_T6_
.visible .entry _ZN3cub18CUB_300001_SM_10006detail6reduce28DeviceReduceSingleTileKernelINS2_10policy_hubIfjN4cuda3std3__44plusIvEEE10Policy1000EPfSC_iS9_ffNS7_10__identityEEEvT0_T1_T2_T3_T4_T6_(
	.param .u64 .ptr .align 1 _ZN3cub18CUB_300001_SM_10006detail6reduce28DeviceReduceSingleTileKernelINS2_10policy_hubIfjN4cuda3std3__44plusIvEEE10Policy1000EPfSC_iS9_ffNS7_10__identityEEEvT0_T1_T2_T3_T4_T6__param_0,
	.param .u64 .ptr .align 1 _ZN3cub18CUB_300001_SM_10006detail6reduce28DeviceReduceSingleTileKernelINS2_10policy_hubIfjN4cuda3std3__44plusIvEEE10Policy1000EPfSC_iS9_ffNS7_10__identityEEEvT0_T1_T2_T3_T4_T6__param_1,
	.param .u32 _ZN3cub18CUB_300001_SM_10006detail6reduce28DeviceReduceSingleTileKernelINS2_10policy_hubIfjN4cuda3std3__44plusIvEEE10Policy1000EPfSC_iS9_ffNS7_10__identityEEEvT0_T1_T2_T3_T4_T6__param_2,
	.param .align 1 .b8 _ZN3cub18CUB_300001_SM_10006detail6reduce28DeviceReduceSingleTileKernelINS2_10policy_hubIfjN4cuda3std3__44plusIvEEE10Policy1000EPfSC_iS9_ffNS7_10__identityEEEvT0_T1_T2_T3_T4_T6__param_3[1],
	.param .f32 _ZN3cub18CUB_300001_SM_10006detail6reduce28DeviceReduceSingleTileKernelINS2_10policy_hubIfjN4cuda3std3__44plusIvEEE10Policy1000EPfSC_iS9_ffNS7_10__identityEEEvT0_T1_T2_T3_T4_T6__param_4,
	.param .align 1 .b8 _ZN3cub18CUB_300001_SM_10006detail6reduce28DeviceReduceSingleTileKernelINS2_10policy_hubIfjN4cuda3std3__44plusIvEEE10Policy1000EPfSC_iS9_ffNS7_10__identityEEEvT0_T1_T2_T3_T4_T6__param_5[1]
)
.maxntid 512
.minnctapersm 1
{
	.reg .pred 	%p<83>;
	.reg .b32 	%r<339>;
	.reg .b32 	%f<537>;
	.reg .b64 	%rd<133>;
	// demoted variable
	.shared .align 4 .b8 _ZZN3cub18CUB_300001_SM_10006detail6reduce28DeviceReduceSingleTileKernelINS2_10policy_hubIfjN4cuda3std3__44plusIvEEE10Policy1000EPfSC_iS9_ffNS7_10__identityEEEvT0_T1_T2_T3_T4_T6_E12temp_storage[84];
	ld.param.u64 	%rd16, [_ZN3cub18CUB_300001_SM_10006detail6reduce28DeviceReduceSingleTileKernelINS2_10policy_hubIfjN4cuda3std3__44plusIvEEE10Policy1000EPfSC_iS9_ffNS7_10__identityEEEvT0_T1_T2_T3_T4_T6__param_0];
	ld.param.u64 	%rd17, [_ZN3cub18CUB_300001_SM_10006detail6reduce28DeviceReduceSingleTileKernelINS2_10policy_hubIfjN4cuda3std3__44plusIvEEE10Policy1000EPfSC_iS9_ffNS7_10__identityEEEvT0_T1_T2_T3_T4_T6__param_1];
	ld.param.u32 	%r67, [_ZN3cub18CUB_300001_SM_10006detail6reduce28DeviceReduceSingleTileKernelINS2_10policy_hubIfjN4cuda3std3__44plusIvEEE10Policy1000EPfSC_iS9_ffNS7_10__identityEEEvT0_T1_T2_T3_T4_T6__param_2];
	ld.param.f32 	%f54, [_ZN3cub18CUB_300001_SM_10006detail6reduce28DeviceReduceSingleTileKernelINS2_10policy_hubIfjN4cuda3std3__44plusIvEEE10Policy1000EPfSC_iS9_ffNS7_10__identityEEEvT0_T1_T2_T3_T4_T6__param_4];
	cvta.to.global.u64 	%rd1, %rd17;
	setp.ne.s32 	%p1, %r67, 0;
	@%p1 bra 	$L__BB4_3;
	mov.u32 	%r312, %tid.x;
	setp.ne.s32 	%p82, %r312, 0;
	@%p82 bra 	$L__BB4_74;
	st.global.f32 	[%rd1], %f54;
	bra.uni 	$L__BB4_74;
$L__BB4_3:
	and.b64  	%rd18, %rd16, 7;
	setp.ne.s64 	%p2, %rd18, 0;
	@%p2 bra 	$L__BB4_38;
	setp.gt.s32 	%p42, %r67, 8191;
	@%p42 bra 	$L__BB4_22;
	mov.u32 	%r1, %tid.x;
	setp.ge.s32 	%p54, %r1, %r67;
	mov.f32 	%f515, 0f00000000;
	mov.u32 	%r316, %r1;
	@%p54 bra 	$L__BB4_7;
	mul.wide.u32 	%rd121, %r1, 4;
	add.s64 	%rd120, %rd16, %rd121;
	// begin inline asm
	ld.global.nc.u32 %r256, [%rd120];
	// end inline asm
	mov.b32 	%f515, %r256;
	add.s32 	%r316, %r1, 512;
$L__BB4_7:
	setp.ge.s32 	%p55, %r316, %r67;
	@%p55 bra 	$L__BB4_13;
	not.b32 	%r257, %r316;
	add.s32 	%r4, %r67, %r257;
	and.b32  	%r258, %r4, 1536;
	setp.eq.s32 	%p56, %r258, 1536;
	@%p56 bra 	$L__BB4_11;
	mul.wide.u32 	%rd122, %r316, 4;
	add.s64 	%rd129, %rd16, %rd122;
	shr.u32 	%r259, %r4, 9;
	add.s32 	%r260, %r259, 1;
	and.b32  	%r261, %r260, 3;
	neg.s32 	%r314, %r261;
$L__BB4_10:
	.pragma "nounroll";
	// begin inline asm
	ld.global.nc.u32 %r262, [%rd129];
	// end inline asm
	mov.b32 	%f398, %r262;
	add.f32 	%f515, %f515, %f398;
	add.s32 	%r316, %r316, 512;
	add.s64 	%rd129, %rd129, 2048;
	add.s32 	%r314, %r314, 1;
	setp.ne.s32 	%p57, %r314, 0;
	@%p57 bra 	$L__BB4_10;
$L__BB4_11:
	setp.lt.u32 	%p58, %r4, 1536;
	@%p58 bra 	$L__BB4_13;
$L__BB4_12:
	mul.wide.s32 	%rd128, %r316, 4;
	add.s64 	%rd124, %rd16, %rd128;
	// begin inline asm
	ld.global.nc.u32 %r263, [%rd124];
	// end inline asm
	mov.b32 	%f399, %r263;
	add.f32 	%f400, %f515, %f399;
	add.s64 	%rd125, %rd124, 2048;
	// begin inline asm
	ld.global.nc.u32 %r264, [%rd125];
	// end inline asm
	mov.b32 	%f401, %r264;
	add.f32 	%f402, %f400, %f401;
	add.s64 	%rd126, %rd124, 4096;
	// begin inline asm
	ld.global.nc.u32 %r265, [%rd126];
	// end inline asm
	mov.b32 	%f403, %r265;
	add.f32 	%f404, %f402, %f403;
	add.s64 	%rd127, %rd124, 6144;
	// begin inline asm
	ld.global.nc.u32 %r266, [%rd127];
	// end inline asm
	mov.b32 	%f405, %r266;
	add.f32 	%f515, %f404, %f405;
	add.s32 	%r316, %r316, 2048;
	setp.lt.s32 	%p59, %r316, %r67;
	@%p59 bra 	$L__BB4_12;
$L__BB4_13:
	setp.lt.s32 	%p60, %r67, 512;
	@%p60 bra 	$L__BB4_18;
	// begin inline asm
	mov.u32 %r291, %laneid;
	// end inline asm
	mov.b32 	%r292, 1;
	mov.b32 	%r305, 31;
	mov.b32 	%r306, -1;
	// begin inline asm
	{  .reg .f32 r0;  .reg .pred p;  shfl.sync.down.b32 r0|p, %f515, %r292, %r305, %r306;  @p add.f32 r0, r0, %f515;  mov.f32 %f465, r0;}
	// end inline asm
	mov.b32 	%r295, 2;
	// begin inline asm
	{  .reg .f32 r0;  .reg .pred p;  shfl.sync.down.b32 r0|p, %f465, %r295, %r305, %r306;  @p add.f32 r0, r0, %f465;  mov.f32 %f468, r0;}
	// end inline asm
	mov.b32 	%r298, 4;
	// begin inline asm
	{  .reg .f32 r0;  .reg .pred p;  shfl.sync.down.b32 r0|p, %f468, %r298, %r305, %r306;  @p add.f32 r0, r0, %f468;  mov.f32 %f471, r0;}
	// end inline asm
	mov.b32 	%r301, 8;
	// begin inline asm
	{  .reg .f32 r0;  .reg .pred p;  shfl.sync.down.b32 r0|p, %f471, %r301, %r305, %r306;  @p add.f32 r0, r0, %f471;  mov.f32 %f474, r0;}
	// end inline asm
	mov.b32 	%r304, 16;
	// begin inline asm
	{  .reg .f32 r0;  .reg .pred p;  shfl.sync.down.b32 r0|p, %f474, %r304, %r305, %r306;  @p add.f32 r0, r0, %f474;  mov.f32 %f536, r0;}
	// end inline asm
	setp.ne.s32 	%p79, %r291, 0;
	@%p79 bra 	$L__BB4_16;
	shr.u32 	%r307, %r1, 3;
	and.b32  	%r308, %r307, 124;
	mov.u32 	%r309, _ZZN3cub18CUB_300001_SM_10006detail6reduce28DeviceReduceSingleTileKernelINS2_10policy_hubIfjN4cuda3std3__44plusIvEEE10Policy1000EPfSC_iS9_ffNS7_10__identityEEEvT0_T1_T2_T3_T4_T6_E12temp_storage;
	add.s32 	%r310, %r309, %r308;
	st.shared.f32 	[%r310+16], %f536;
$L__BB4_16:
	bar.sync 	0;
	setp.ne.s32 	%p80, %r1, 0;
	@%p80 bra 	$L__BB4_72;
	ld.shared.f32 	%f480, [_ZZN3cub18CUB_300001_SM_10006detail6reduce28DeviceReduceSingleTileKernelINS2_10policy_hubIfjN4cuda3std3__44plusIvEEE10Policy1000EPfSC_iS9_ffNS7_10__identityEEEvT0_T1_T2_T3_T4_T6_E12temp_storage+20];
	add.f32 	%f481, %f536, %f480;
	ld.shared.f32 	%f482, [_ZZN3cub18CUB_300001_SM_10006detail6reduce28DeviceReduceSingleTileKernelINS2_10policy_hubIfjN4cuda3std3__44plusIvEEE10Policy1000EPfSC_iS9_ffNS7_10__identityEEEvT0_T1_T2_T3_T4_T6_E12temp_storage+24];
	add.f32 	%f483, %f481, %f482;
	ld.shared.f32 	%f484, [_ZZN3cub18CUB_300001_SM_10006detail6reduce28DeviceReduceSingleTileKernelINS2_10policy_hubIfjN4cuda3std3__44plusIvEEE10Policy1000EPfSC_iS9_ffNS7_10__identityEEEvT0_T1_T2_T3_T4_T6_E12temp_storage+28];
	add.f32 	%f485, %f483, %f484;
	ld.shared.f32 	%f486, [_ZZN3cub18CUB_300001_SM_10006detail6reduce28DeviceReduceSingleTileKernelINS2_10policy_hubIfjN4cuda3std3__44plusIvEEE10Policy1000EPfSC_iS9_ffNS7_10__identityEEEvT0_T1_T2_T3_T4_T6_E12temp_storage+32];
	add.f32 	%f487, %f485, %f486;
	ld.shared.f32 	%f488, [_ZZN3cub18CUB_300001_SM_10006detail6reduce28DeviceReduceSingleTileKernelINS2_10policy_hubIfjN4cuda3std3__44plusIvEEE10Policy1000EPfSC_iS9_ffNS7_10__identityEEEvT0_T1_T2_T3_T4_T6_E12temp_storage+36];
	add.f32 	%f489, %f487, %f488;
	ld.shared.f32 	%f490, [_ZZN3cub18CUB_300001_SM_10006detail6reduce28DeviceReduceSingleTileKernelINS2_10policy_hubIfjN4cuda3std3__44plusIvEEE10Policy1000EPfSC_iS9_ffNS7_10__identityEEEvT0_T1_T2_T3_T4_T6_E12temp_storage+40];
	add.f32 	%f491, %f489, %f490;
	ld.shared.f32 	%f492, [_ZZN3cub18CUB_300001_SM_10006detail6reduce28DeviceReduceSingleTileKernelINS2_10policy_hubIfjN4cuda3std3__44plusIvEEE10Policy1000EPfSC_iS9_ffNS7_10__identityEEEvT0_T1_T2_T3_T4_T6_E12temp_storage+44];
	add.f32 	%f493, %f491, %f492;
	ld.shared.f32 	%f494, [_ZZN3cub18CUB_300001_SM_10006detail6reduce28DeviceReduceSingleTileKernelINS2_10policy_hubIfjN4cuda3std3__44plusIvEEE10Policy1000EPfSC_iS9_ffNS7_10__identityEEEvT0_T1_T2_T3_T4_T6_E12temp_storage+48];
	add.f32 	%f495, %f493, %f494;
	ld.shared.f32 	%f496, [_ZZN3cub18CUB_300001_SM_10006detail6reduce28DeviceReduceSingleTileKernelINS2_10policy_hubIfjN4cuda3std3__44plusIvEEE10Policy1000EPfSC_iS9_ffNS7_10__identityEEEvT0_T1_T2_T3_T4_T6_E12temp_storage+52];
	add.f32 	%f497, %f495, %f496;
	ld.shared.f32 	%f498, [_ZZN3cub18CUB_300001_SM_10006detail6reduce28DeviceReduceSingleTileKernelINS2_10policy_hubIfjN4cuda3std3__44plusIvEEE10Policy1000EPfSC_iS9_ffNS7_10__identityEEEvT0_T1_T2_T3_T4_T6_E12temp_storage+56];
	add.f32 	%f499, %f497, %f498;
	ld.shared.f32 	%f500, [_ZZN3cub18CUB_300001_SM_10006detail6reduce28DeviceReduceSingleTileKernelINS2_10policy_hubIfjN4cuda3std3__44plusIvEEE10Policy1000EPfSC_iS9_ffNS7_10__identityEEEvT0_T1_T2_T3_T4_T6_E12temp_storage+60];
	add.f32 	%f501, %f499, %f500;
	ld.shared.f32 	%f502, [_ZZN3cub18CUB_300001_SM_10006detail6reduce28DeviceReduceSingleTileKernelINS2_10policy_hubIfjN4cuda3std3__44plusIvEEE10Policy1000EPfSC_iS9_ffNS7_10__identityEEEvT0_T1_T2_T3_T4_T6_E12temp_storage+64];
	add.f32 	%f503, %f501, %f502;
	ld.shared.f32 	%f504, [_ZZN3cub18CUB_300001_SM_10006detail6reduce28DeviceReduceSingleTileKernelINS2_10policy_hubIfjN4cuda3std3__44plusIvEEE10Policy1000EPfSC_iS9_ffNS7_10__identityEEEvT0_T1_T2_T3_T4_T6_E12temp_storage+68];
	add.f32 	%f505, %f503, %f504;
	ld.shared.f32 	%f506, [_ZZN3cub18CUB_300001_SM_10006detail6reduce28DeviceReduceSingleTileKernelINS2_10policy_hubIfjN4cuda3std3__44plusIvEEE10Policy1000EPfSC_iS9_ffNS7_10__identityEEEvT0_T1_T2_T3_T4_T6_E12temp_storage+72];
	add.f32 	%f507, %f505, %f506;
	ld.shared.f32 	%f508, [_ZZN3cub18CUB_300001_SM_10006detail6reduce28DeviceReduceSingleTileKernelINS2_10policy_hubIfjN4cuda3std3__44plusIvEEE10Policy1000EPfSC_iS9_ffNS7_10__identityEEEvT0_T1_T2_T3_T4_T6_E12temp_storage+76];
	add.f32 	%f536, %f507, %f508;
	bra.uni 	$L__BB4_72;
$L__BB4_18:
	// begin inline asm
	mov.u32 %r267, %laneid;
	// end inline asm
	and.b32  	%r283, %r1, 992;
	add.s32 	%r284, %r283, 32;
	setp.gt.s32 	%p61, %r284, %r67;
	not.b32 	%r285, %r283;
	add.s32 	%r286, %r67, %r285;
	selp.b32 	%r281, %r286, 31, %p61;
	mov.b32 	%r268, 1;
	mov.b32 	%r282, -1;
	// begin inline asm
	{  .reg .f32 r0;  .reg .pred p;  shfl.sync.down.b32 r0|p, %f515, %r268, %r281, %r282;  @p add.f32 r0, r0, %f515;  mov.f32 %f406, r0;}
	// end inline asm
	mov.b32 	%r271, 2;
	// begin inline asm
	{  .reg .f32 r0;  .reg .pred p;  shfl.sync.down.b32 r0|p, %f406, %r271, %r281, %r282;  @p add.f32 r0, r0, %f406;  mov.f32 %f409, r0;}
	// end inline asm
	mov.b32 	%r274, 4;
	// begin inline asm
	{  .reg .f32 r0;  .reg .pred p;  shfl.sync.down.b32 r0|p, %f409, %r274, %r281, %r282;  @p add.f32 r0, r0, %f409;  mov.f32 %f412, r0;}
	// end inline asm
	mov.b32 	%r277, 8;
	// begin inline asm
	{  .reg .f32 r0;  .reg .pred p;  shfl.sync.down.b32 r0|p, %f412, %r277, %r281, %r282;  @p add.f32 r0, r0, %f412;  mov.f32 %f415, r0;}
	// end inline asm
	mov.b32 	%r280, 16;
	// begin inline asm
	{  .reg .f32 r0;  .reg .pred p;  shfl.sync.down.b32 r0|p, %f415, %r280, %r281, %r282;  @p add.f32 r0, r0, %f415;  mov.f32 %f536, r0;}
	// end inline asm
	setp.ne.s32 	%p62, %r267, 0;
	@%p62 bra 	$L__BB4_20;
	shr.u32 	%r287, %r1, 3;
	and.b32  	%r288, %r287, 124;
	mov.u32 	%r289, _ZZN3cub18CUB_300001_SM_10006detail6reduce28DeviceReduceSingleTileKernelINS2_10policy_hubIfjN4cuda3std3__44plusIvEEE10Policy1000EPfSC_iS9_ffNS7_10__identityEEEvT0_T1_T2_T3_T4_T6_E12temp_storage;
	add.s32 	%r290, %r289, %r288;
	st.shared.f32 	[%r290+16], %f536;
$L__BB4_20:
	bar.sync 	0;
	setp.ne.s32 	%p63, %r1, 0;
	@%p63 bra 	$L__BB4_72;
	setp.gt.s32 	%p64, %r67, 32;
	ld.shared.f32 	%f421, [_ZZN3cub18CUB_300001_SM_10006detail6reduce28DeviceReduceSingleTileKernelINS2_10policy_hubIfjN4cuda3std3__44plusIvEEE10Policy1000EPfSC_iS9_ffNS7_10__identityEEEvT0_T1_T2_T3_T4_T6_E12temp_storage+20];
	add.f32 	%f422, %f536, %f421;
	selp.f32 	%f423, %f422, %f536, %p64;
	setp.gt.s32 	%p65, %r67, 64;
	ld.shared.f32 	%f424, [_ZZN3cub18CUB_300001_SM_10006detail6reduce28DeviceReduceSingleTileKernelINS2_10policy_hubIfjN4cuda3std3__44plusIvEEE10Policy1000EPfSC_iS9_ffNS7_10__identityEEEvT0_T1_T2_T3_T4_T6_E12temp_storage+24];
	add.f32 	%f425, %f424, %f423;
	selp.f32 	%f426, %f425, %f423, %p65;
	setp.gt.s32 	%p66, %r67, 96;
	ld.shared.f32 	%f427, [_ZZN3cub18CUB_300001_SM_10006detail6reduce28DeviceReduceSingleTileKernelINS2_10policy_hubIfjN4cuda3std3__44plusIvEEE10Policy1000EPfSC_iS9_ffNS7_10__identityEEEvT0_T1_T2_T3_T4_T6_E12temp_storage+28];
	add.f32 	%f428, %f427, %f426;
	selp.f32 	%f429, %f428, %f426, %p66;
	setp.gt.s32 	%p67, %r67, 128;
	ld.shared.f32 	%f430, [_ZZN3cub18CUB_300001_SM_10006detail6reduce28DeviceReduceSingleTileKernelINS2_10policy_hubIfjN4cuda3std3__44plusIvEEE10Policy1000EPfSC_iS9_ffNS7_10__identityEEEvT0_T1_T2_T3_T4_T6_E12temp_storage+32];
	add.f32 	%f431, %f430, %f429;
	selp.f32 	%f432, %f431, %f429, %p67;
	setp.gt.s32 	%p68, %r67, 160;
	ld.shared.f32 	%f433, [_ZZN3cub18CUB_300001_SM_10006detail6reduce28DeviceReduceSingleTileKernelINS2_10policy_hubIfjN4cuda3std3__44plusIvEEE10Policy1000EPfSC_iS9_ffNS7_10__identityEEEvT0_T1_T2_T3_T4_T6_E12temp_storage+36];
	add.f32 	%f434, %f433, %f432;
	selp.f32 	%f435, %f434, %f432, %p68;
	setp.gt.s32 	%p69, %r67, 192;
	ld.shared.f32 	%f436, [_ZZN3cub18CUB_300001_SM_10006detail6reduce28DeviceReduceSingleTileKernelINS2_10policy_hubIfjN4cuda3std3__44plusIvEEE10Policy1000EPfSC_iS9_ffNS7_10__identityEEEvT0_T1_T2_T3_T4_T6_E12temp_storage+40];
	add.f32 	%f437, %f436, %f435;
	selp.f32 	%f438, %f437, %f435, %p69;
	setp.gt.s32 	%p70, %r67, 224;
	ld.shared.f32 	%f439, [_ZZN3cub18CUB_300001_SM_10006detail6reduce28DeviceReduceSingleTileKernelINS2_10policy_hubIfjN4cuda3std3__44plusIvEEE10Policy1000EPfSC_iS9_ffNS7_10__identityEEEvT0_T1_T2_T3_T4_T6_E12temp_storage+44];
	add.f32 	%f440, %f439, %f438;
	selp.f32 	%f441, %f440, %f438, %p70;
	setp.gt.s32 	%p71, %r67, 256;
	ld.shared.f32 	%f442, [_ZZN3cub18CUB_300001_SM_10006detail6reduce28DeviceReduceSingleTileKernelINS2_10policy_hubIfjN4cuda3std3__44plusIvEEE10Policy1000EPfSC_iS9_ffNS7_10__identityEEEvT0_T1_T2_T3_T4_T6_E12temp_storage+48];
	add.f32 	%f443, %f442, %f441;
	selp.f32 	%f444, %f443, %f441, %p71;
	setp.gt.s32 	%p72, %r67, 288;
	ld.shared.f32 	%f445, [_ZZN3cub18CUB_300001_SM_10006detail6reduce28DeviceReduceSingleTileKernelINS2_10policy_hubIfjN4cuda3std3__44plusIvEEE10Policy1000EPfSC_iS9_ffNS7_10__identityEEEvT0_T1_T2_T3_T4_T6_E12temp_storage+52];
	add.f32 	%f446, %f445, %f444;
	selp.f32 	%f447, %f446, %f444, %p72;
	setp.gt.s32 	%p73, %r67, 320;
	ld.shared.f32 	%f448, [_ZZN3cub18CUB_300001_SM_10006detail6reduce28DeviceReduceSingleTileKernelINS2_10policy_hubIfjN4cuda3std3__44plusIvEEE10Policy1000EPfSC_iS9_ffNS7_10__identityEEEvT0_T1_T2_T3_T4_T6_E12temp_storage+56];
	add.f32 	%f449, %f448, %f447;
	selp.f32 	%f450, %f449, %f447, %p73;
	setp.gt.s32 	%p74, %r67, 352;
	ld.shared.f32 	%f451, [_ZZN3cub18CUB_300001_SM_10006detail6reduce28DeviceReduceSingleTileKernelINS2_10policy_hubIfjN4cuda3std3__44plusIvEEE10Policy1000EPfSC_iS9_ffNS7_10__identityEEEvT0_T1_T2_T3_T4_T6_E12temp_storage+60];
	add.f32 	%f452, %f451, %f450;
	selp.f32 	%f453, %f452, %f450, %p74;
	setp.gt.s32 	%p75, %r67, 384;
	ld.shared.f32 	%f454, [_ZZN3cub18CUB_300001_SM_10006detail6reduce28DeviceReduceSingleTileKernelINS2_10policy_hubIfjN4cuda3std3__44plusIvEEE10Policy1000EPfSC_iS9_ffNS7_10__identityEEEvT0_T1_T2_T3_T4_T6_E12temp_storage+64];
	add.f32 	%f455, %f454, %f453;
	selp.f32 	%f456, %f455, %f453, %p75;
	setp.gt.s32 	%p76, %r67, 416;
	ld.shared.f32 	%f457, [_ZZN3cub18CUB_300001_SM_10006detail6reduce28DeviceReduceSingleTileKernelINS2_10policy_hubIfjN4cuda3std3__44plusIvEEE10Policy1000EPfSC_iS9_ffNS7_10__identityEEEvT0_T1_T2_T3_T4_T6_E12temp_storage+68];
	add.f32 	%f458, %f457, %f456;
	selp.f32 	%f459, %f458, %f456, %p76;
	setp.gt.s32 	%p77, %r67, 448;
	ld.shared.f32 	%f460, [_ZZN3cub18CUB_300001_SM_10006detail6reduce28DeviceReduceSingleTileKernelINS2_10policy_hubIfjN4cuda3std3__44plusIvEEE10Policy1000EPfSC_iS9_ffNS7_10__identityEEEvT0_T1_T2_T3_T4_T6_E12temp_storage+72];
	add.f32 	%f461, %f460, %f459;
	selp.f32 	%f462, %f461, %f459, %p77;
	setp.gt.s32 	%p78, %r67, 480;
	ld.shared.f32 	%f463, [_ZZN3cub18CUB_300001_SM_10006detail6reduce28DeviceReduceSingleTileKernelINS2_10policy_hubIfjN4cuda3std3__44plusIvEEE10Policy1000EPfSC_iS9_ffNS7_10__identityEEEvT0_T1_T2_T3_T4_T6_E12temp_storage+76];
	add.f32 	%f464, %f463, %f462;
	selp.f32 	%f536, %f464, %f462, %p78;
	bra.uni 	$L__BB4_72;
$L__BB4_22:
	mov.u32 	%r13, %tid.x;
	shl.b32 	%r190, %r13, 1;
	mul.wide.u32 	%rd90, %r190, 4;
	add.s64 	%rd75, %rd16, %rd90;
	// begin inline asm
	ld.global.nc.u64 %rd74, [%rd75];
	// end inline asm
	mov.b64 	{%r191, %r192}, %rd74;
	mov.b32 	%f282, %r192;
	mov.b32 	%f283, %r191;
	add.s64 	%rd77, %rd75, 4096;
	// begin inline asm
	ld.global.nc.u64 %rd76, [%rd77];
	// end inline asm
	mov.b64 	{%r193, %r194}, %rd76;
	mov.b32 	%f284, %r194;
	mov.b32 	%f285, %r193;
	add.s64 	%rd79, %rd75, 8192;
	// begin inline asm
	ld.global.nc.u64 %rd78, [%rd79];
	// end inline asm
	mov.b64 	{%r195, %r196}, %rd78;
	mov.b32 	%f286, %r196;
	mov.b32 	%f287, %r195;
	add.s64 	%rd81, %rd75, 12288;
	// begin inline asm
	ld.global.nc.u64 %rd80, [%rd81];
	// end inline asm
	mov.b64 	{%r197, %r198}, %rd80;
	mov.b32 	%f288, %r198;
	mov.b32 	%f289, %r197;
	add.s64 	%rd83, %rd75, 16384;
	// begin inline asm
	ld.global.nc.u64 %rd82, [%rd83];
	// end inline asm
	mov.b64 	{%r199, %r200}, %rd82;
	mov.b32 	%f290, %r200;
	mov.b32 	%f291, %r199;
	add.s64 	%rd85, %rd75, 20480;
	// begin inline asm
	ld.global.nc.u64 %rd84, [%rd85];
	// end inline asm
	mov.b64 	{%r201, %r202}, %rd84;
	mov.b32 	%f292, %r202;
	mov.b32 	%f293, %r201;
	add.s64 	%rd87, %rd75, 24576;
	// begin inline asm
	ld.global.nc.u64 %rd86, [%rd87];
	// end inline asm
	mov.b64 	{%r203, %r204}, %rd86;
	mov.b32 	%f294, %r204;
	mov.b32 	%f295, %r203;
	add.s64 	%rd89, %rd75, 28672;
	// begin inline asm
	ld.global.nc.u64 %rd88, [%rd89];
	// end inline asm
	mov.b64 	{%r205, %r206}, %rd88;
	mov.b32 	%f296, %r206;
	mov.b32 	%f297, %r205;
	add.f32 	%f298, %f283, %f282;
	add.f32 	%f299, %f285, %f284;
	add.f32 	%f300, %f287, %f286;
	add.f32 	%f301, %f289, %f288;
	add.f32 	%f302, %f291, %f290;
	add.f32 	%f303, %f293, %f292;
	add.f32 	%f304, %f295, %f294;
	add.f32 	%f305, %f297, %f296;
	add.f32 	%f306, %f298, %f299;
	add.f32 	%f307, %f300, %f301;
	add.f32 	%f308, %f302, %f303;
	add.f32 	%f309, %f304, %f305;
	add.f32 	%f310, %f306, %f307;
	add.f32 	%f311, %f308, %f309;
	add.f32 	%f522, %f310, %f311;
	setp.lt.u32 	%p43, %r67, 16384;
	mov.b32 	%r319, 8192;
	@%p43 bra 	$L__BB4_26;
	add.s32 	%r14, %r67, -8192;
	mov.b32 	%r319, 8192;
$L__BB4_24:
	mul.wide.s32 	%rd107, %r319, 4;
	add.s64 	%rd92, %rd75, %rd107;
	// begin inline asm
	ld.global.nc.u64 %rd91, [%rd92];
	// end inline asm
	mov.b64 	{%r208, %r209}, %rd91;
	mov.b32 	%f312, %r209;
	mov.b32 	%f313, %r208;
	add.s64 	%rd94, %rd92, 4096;
	// begin inline asm
	ld.global.nc.u64 %rd93, [%rd94];
	// end inline asm
	mov.b64 	{%r210, %r211}, %rd93;
	mov.b32 	%f314, %r211;
	mov.b32 	%f315, %r210;
	add.s64 	%rd96, %rd92, 8192;
	// begin inline asm
	ld.global.nc.u64 %rd95, [%rd96];
	// end inline asm
	mov.b64 	{%r212, %r213}, %rd95;
	mov.b32 	%f316, %r213;
	mov.b32 	%f317, %r212;
	add.s64 	%rd98, %rd92, 12288;
	// begin inline asm
	ld.global.nc.u64 %rd97, [%rd98];
	// end inline asm
	mov.b64 	{%r214, %r215}, %rd97;
	mov.b32 	%f318, %r215;
	mov.b32 	%f319, %r214;
	add.s64 	%rd100, %rd92, 16384;
	// begin inline asm
	ld.global.nc.u64 %rd99, [%rd100];
	// end inline asm
	mov.b64 	{%r216, %r217}, %rd99;
	mov.b32 	%f320, %r217;
	mov.b32 	%f321, %r216;
	add.s64 	%rd102, %rd92, 20480;
	// begin inline asm
	ld.global.nc.u64 %rd101, [%rd102];
	// end inline asm
	mov.b64 	{%r218, %r219}, %rd101;
	mov.b32 	%f322, %r219;
	mov.b32 	%f323, %r218;
	add.s64 	%rd104, %rd92, 24576;
	// begin inline asm
	ld.global.nc.u64 %rd103, [%rd104];
	// end inline asm
	mov.b64 	{%r220, %r221}, %rd103;
	mov.b32 	%f324, %r221;
	mov.b32 	%f325, %r220;
	add.s64 	%rd106, %rd92, 28672;
	// begin inline asm
	ld.global.nc.u64 %rd105, [%rd106];
	// end inline asm
	mov.b64 	{%r222, %r223}, %rd105;
	mov.b32 	%f326, %r223;
	mov.b32 	%f327, %r222;
	add.f32 	%f328, %f522, %f313;
	add.f32 	%f329, %f312, %f315;
	add.f32 	%f330, %f314, %f317;
	add.f32 	%f331, %f316, %f319;
	add.f32 	%f332, %f318, %f321;
	add.f32 	%f333, %f320, %f323;
	add.f32 	%f334, %f322, %f325;
	add.f32 	%f335, %f324, %f327;
	add.f32 	%f336, %f328, %f329;
	add.f32 	%f337, %f330, %f331;
	add.f32 	%f338, %f332, %f333;
	add.f32 	%f339, %f334, %f335;
	add.f32 	%f340, %f336, %f337;
	add.f32 	%f341, %f338, %f339;
	add.f32 	%f342, %f340, %f341;
	add.f32 	%f522, %f342, %f326;
	sub.s32 	%r224, %r67, %r319;
	setp.lt.s32 	%p44, %r224, 8192;
	@%p44 bra 	$L__BB4_34;
	add.s32 	%r319, %r319, 8192;
	setp.le.s32 	%p45, %r319, %r14;
	@%p45 bra 	$L__BB4_24;
$L__BB4_26:
	setp.le.s32 	%p46, %r67, %r319;
	@%p46 bra 	$L__BB4_34;
	sub.s32 	%r18, %r67, %r319;
	setp.ge.s32 	%p47, %r13, %r18;
	@%p47 bra 	$L__BB4_34;
	not.b32 	%r225, %r13;
	add.s32 	%r226, %r67, %r225;
	sub.s32 	%r19, %r226, %r319;
	and.b32  	%r227, %r19, 1536;
	setp.eq.s32 	%p48, %r227, 1536;
	mov.u32 	%r323, %r13;
	@%p48 bra 	$L__BB4_31;
	add.s32 	%r321, %r13, %r319;
	shr.u32 	%r228, %r19, 9;
	add.s32 	%r229, %r228, 1;
	and.b32  	%r230, %r229, 3;
	neg.s32 	%r320, %r230;
	mov.u32 	%r323, %r13;
$L__BB4_30:
	.pragma "nounroll";
	mul.wide.u32 	%rd109, %r321, 4;
	add.s64 	%rd108, %rd16, %rd109;
	// begin inline asm
	ld.global.nc.u32 %r231, [%rd108];
	// end inline asm
	mov.b32 	%f344, %r231;
	add.f32 	%f522, %f522, %f344;
	add.s32 	%r323, %r323, 512;
	add.s32 	%r321, %r321, 512;
	add.s32 	%r320, %r320, 1;
	setp.ne.s32 	%p49, %r320, 0;
	@%p49 bra 	$L__BB4_30;
$L__BB4_31:
	setp.lt.u32 	%p50, %r19, 1536;
	@%p50 bra 	$L__BB4_34;
	cvt.u64.u32 	%rd110, %r323;
	cvt.u64.u32 	%rd111, %r319;
	add.s64 	%rd112, %rd110, %rd111;
	shl.b64 	%rd113, %rd112, 2;
	add.s64 	%rd114, %rd113, %rd16;
	add.s64 	%rd130, %rd114, 4096;
	add.s32 	%r324, %r323, %r319;
$L__BB4_33:
	mul.wide.u32 	%rd119, %r324, 4;
	add.s64 	%rd115, %rd16, %rd119;
	// begin inline asm
	ld.global.nc.u32 %r232, [%rd115];
	// end inline asm
	mov.b32 	%f345, %r232;
	add.f32 	%f346, %f522, %f345;
	add.s64 	%rd116, %rd130, -2048;
	// begin inline asm
	ld.global.nc.u32 %r233, [%rd116];
	// end inline asm
	mov.b32 	%f347, %r233;
	add.f32 	%f348, %f346, %f347;
	// begin inline asm
	ld.global.nc.u32 %r234, [%rd130];
	// end inline asm
	mov.b32 	%f349, %r234;
	add.f32 	%f350, %f348, %f349;
	add.s64 	%rd118, %rd130, 2048;
	// begin inline asm
	ld.global.nc.u32 %r235, [%rd118];
	// end inline asm
	mov.b32 	%f351, %r235;
	add.f32 	%f522, %f350, %f351;
	add.s32 	%r323, %r323, 2048;
	add.s64 	%rd130, %rd130, 8192;
	add.s32 	%r324, %r324, 2048;
	setp.lt.s32 	%p51, %r323, %r18;
	@%p51 bra 	$L__BB4_33;
$L__BB4_34:
	// begin inline asm
	mov.u32 %r236, %laneid;
	// end inline asm
	mov.b32 	%r237, 1;
	mov.b32 	%r250, 31;
	mov.b32 	%r251, -1;
	// begin inline asm
	{  .reg .f32 r0;  .reg .pred p;  shfl.sync.down.b32 r0|p, %f522, %r237, %r250, %r251;  @p add.f32 r0, r0, %f522;  mov.f32 %f352, r0;}
	// end inline asm
	mov.b32 	%r240, 2;
	// begin inline asm
	{  .reg .f32 r0;  .reg .pred p;  shfl.sync.down.b32 r0|p, %f352, %r240, %r250, %r251;  @p add.f32 r0, r0, %f352;  mov.f32 %f355, r0;}
	// end inline asm
	mov.b32 	%r243, 4;
	// begin inline asm
	{  .reg .f32 r0;  .reg .pred p;  shfl.sync.down.b32 r0|p, %f355, %r243, %r250, %r251;  @p add.f32 r0, r0, %f355;  mov.f32 %f358, r0;}
	// end inline asm
	mov.b32 	%r246, 8;
	// begin inline asm
	{  .reg .f32 r0;  .reg .pred p;  shfl.sync.down.b32 r0|p, %f358, %r246, %r250, %r251;  @p add.f32 r0, r0, %f358;  mov.f32 %f361, r0;}
	// end inline asm
	mov.b32 	%r249, 16;
	// begin inline asm
	{  .reg .f32 r0;  .reg .pred p;  shfl.sync.down.b32 r0|p, %f361, %r249, %r250, %r251;  @p add.f32 r0, r0, %f361;  mov.f32 %f536, r0;}
	// end inline asm
	setp.ne.s32 	%p52, %r236, 0;
	@%p52 bra 	$L__BB4_36;
	shr.u32 	%r252, %r13, 3;
	and.b32  	%r253, %r252, 124;
	mov.u32 	%r254, _ZZN3cub18CUB_300001_SM_10006detail6reduce28DeviceReduceSingleTileKernelINS2_10policy_hubIfjN4cuda3std3__44plusIvEEE10Policy1000EPfSC_iS9_ffNS7_10__identityEEEvT0_T1_T2_T3_T4_T6_E12temp_storage;
	add.s32 	%r255, %r254, %r253;
	st.shared.f32 	[%r255+16], %f536;
$L__BB4_36:
	bar.sync 	0;
	setp.ne.s32 	%p53, %r13, 0;
	@%p53 bra 	$L__BB4_72;
	ld.shared.f32 	%f367, [_ZZN3cub18CUB_300001_SM_10006detail6reduce28DeviceReduceSingleTileKernelINS2_10policy_hubIfjN4cuda3std3__44plusIvEEE10Policy1000EPfSC_iS9_ffNS7_10__identityEEEvT0_T1_T2_T3_T4_T6_E12temp_storage+20];
	add.f32 	%f368, %f536, %f367;
	ld.shared.f32 	%f369, [_ZZN3cub18CUB_300001_SM_10006detail6reduce28DeviceReduceSingleTileKernelINS2_10policy_hubIfjN4cuda3std3__44plusIvEEE10Policy1000EPfSC_iS9_ffNS7_10__identityEEEvT0_T1_T2_T3_T4_T6_E12temp_storage+24];
	add.f32 	%f370, %f368, %f369;
	ld.shared.f32 	%f371, [_ZZN3cub18CUB_300001_SM_10006detail6reduce28DeviceReduceSingleTileKernelINS2_10policy_hubIfjN4cuda3std3__44plusIvEEE10Policy1000EPfSC_iS9_ffNS7_10__identityEEEvT0_T1_T2_T3_T4_T6_E12temp_storage+28];
	add.f32 	%f372, %f370, %f371;
	ld.shared.f32 	%f373, [_ZZN3cub18CUB_300001_SM_10006detail6reduce28DeviceReduceSingleTileKernelINS2_10policy_hubIfjN4cuda3std3__44plusIvEEE10Policy1000EPfSC_iS9_ffNS7_10__identityEEEvT0_T1_T2_T3_T4_T6_E12temp_storage+32];
	add.f32 	%f374, %f372, %f373;
	ld.shared.f32 	%f375, [_ZZN3cub18CUB_300001_SM_10006detail6reduce28DeviceReduceSingleTileKernelINS2_10policy_hubIfjN4cuda3std3__44plusIvEEE10Policy1000EPfSC_iS9_ffNS7_10__identityEEEvT0_T1_T2_T3_T4_T6_E12temp_storage+36];
	add.f32 	%f376, %f374, %f375;
	ld.shared.f32 	%f377, [_ZZN3cub18CUB_300001_SM_10006detail6reduce28DeviceReduceSingleTileKernelINS2_10policy_hubIfjN4cuda3std3__44plusIvEEE10Policy1000EPfSC_iS9_ffNS7_10__identityEEEvT0_T1_T2_T3_T4_T6_E12temp_storage+40];
	add.f32 	%f378, %f376, %f377;
	ld.shared.f32 	%f379, [_ZZN3cub18CUB_300001_SM_10006detail6reduce28DeviceReduceSingleTileKernelINS2_10policy_hubIfjN4cuda3std3__44plusIvEEE10Policy1000EPfSC_iS9_ffNS7_10__identityEEEvT0_T1_T2_T3_T4_T6_E12temp_storage+44];
	add.f32 	%f380, %f378, %f379;
	ld.shared.f32 	%f381, [_ZZN3cub18CUB_300001_SM_10006detail6reduce28DeviceReduceSingleTileKernelINS2_10policy_hubIfjN4cuda3std3__44plusIvEEE10Policy1000EPfSC_iS9_ffNS7_10__identityEEEvT0_T1_T2_T3_T4_T6_E12temp_storage+48];
	add.f32 	%f382, %f380, %f381;
	ld.shared.f32 	%f383, [_ZZN3cub18CUB_300001_SM_10006detail6reduce28DeviceReduceSingleTileKernelINS2_10policy_hubIfjN4cuda3std3__44plusIvEEE10Policy1000EPfSC_iS9_ffNS7_10__identityEEEvT0_T1_T2_T3_T4_T6_E12temp_storage+52];
	add.f32 	%f384, %f382, %f383;
	ld.shared.f32 	%f385, [_ZZN3cub18CUB_300001_SM_10006detail6reduce28DeviceReduceSingleTileKernelINS2_10policy_hubIfjN4cuda3std3__44plusIvEEE10Policy1000EPfSC_iS9_ffNS7_10__identityEEEvT0_T1_T2_T3_T4_T6_E12temp_storage+56];
	add.f32 	%f386, %f384, %f385;
	ld.shared.f32 	%f387, [_ZZN3cub18CUB_300001_SM_10006detail6reduce28DeviceReduceSingleTileKernelINS2_10policy_hubIfjN4cuda3std3__44plusIvEEE10Policy1000EPfSC_iS9_ffNS7_10__identityEEEvT0_T1_T2_T3_T4_T6_E12temp_storage+60];
	add.f32 	%f388, %f386, %f387;
	ld.shared.f32 	%f389, [_ZZN3cub18CUB_300001_SM_10006detail6reduce28DeviceReduceSingleTileKernelINS2_10policy_hubIfjN4cuda3std3__44plusIvEEE10Policy1000EPfSC_iS9_ffNS7_10__identityEEEvT0_T1_T2_T3_T4_T6_E12temp_storage+64];
	add.f32 	%f390, %f388, %f389;
	ld.shared.f32 	%f391, [_ZZN3cub18CUB_300001_SM_10006detail6reduce28DeviceReduceSingleTileKernelINS2_10policy_hubIfjN4cuda3std3__44plusIvEEE10Policy1000EPfSC_iS9_ffNS7_10__identityEEEvT0_T1_T2_T3_T4_T6_E12temp_storage+68];
	add.f32 	%f392, %f390, %f391;
	ld.shared.f32 	%f393, [_ZZN3cub18CUB_300001_SM_10006detail6reduce28DeviceReduceSingleTileKernelINS2_10policy_hubIfjN4cuda3std3__44plusIvEEE10Policy1000EPfSC_iS9_ffNS7_10__identityEEEvT0_T1_T2_T3_T4_T6_E12temp_storage+72];
	add.f32 	%f394, %f392, %f393;
	ld.shared.f32 	%f395, [_ZZN3cub18CUB_300001_SM_10006detail6reduce28DeviceReduceSingleTileKernelINS2_10policy_hubIfjN4cuda3std3__44plusIvEEE10Policy1000EPfSC_iS9_ffNS7_10__identityEEEvT0_T1_T2_T3_T4_T6_E12temp_storage+76];
	add.f32 	%f536, %f394, %f395;
	bra.uni 	$L__BB4_72;
$L__BB4_38:
	setp.gt.s32 	%p3, %r67, 8191;
	@%p3 bra 	$L__BB4_56;
	mov.u32 	%r34, %tid.x;
	setp.ge.s32 	%p15, %r34, %r67;
	mov.f32 	%f528, 0f00000000;
	mov.u32 	%r329, %r34;
	@%p15 bra 	$L__BB4_41;
	mul.wide.u32 	%rd66, %r34, 4;
	add.s64 	%rd65, %rd16, %rd66;
	// begin inline asm
	ld.global.nc.u32 %r134, [%rd65];
	// end inline asm
	mov.b32 	%f528, %r134;
	add.s32 	%r329, %r34, 512;
$L__BB4_41:
	setp.ge.s32 	%p16, %r329, %r67;
	@%p16 bra 	$L__BB4_47;
	not.b32 	%r135, %r329;
	add.s32 	%r37, %r67, %r135;
	and.b32  	%r136, %r37, 1536;
	setp.eq.s32 	%p17, %r136, 1536;
	@%p17 bra 	$L__BB4_45;
	mul.wide.u32 	%rd67, %r329, 4;
	add.s64 	%rd131, %rd16, %rd67;
	shr.u32 	%r137, %r37, 9;
	add.s32 	%r138, %r137, 1;
	and.b32  	%r139, %r138, 3;
	neg.s32 	%r327, %r139;
$L__BB4_44:
	.pragma "nounroll";
	// begin inline asm
	ld.global.nc.u32 %r140, [%rd131];
	// end inline asm
	mov.b32 	%f171, %r140;
	add.f32 	%f528, %f528, %f171;
	add.s32 	%r329, %r329, 512;
	add.s64 	%rd131, %rd131, 2048;
	add.s32 	%r327, %r327, 1;
	setp.ne.s32 	%p18, %r327, 0;
	@%p18 bra 	$L__BB4_44;
$L__BB4_45:
	setp.lt.u32 	%p19, %r37, 1536;
	@%p19 bra 	$L__BB4_47;
$L__BB4_46:
	mul.wide.s32 	%rd73, %r329, 4;
	add.s64 	%rd69, %rd16, %rd73;
	// begin inline asm
	ld.global.nc.u32 %r141, [%rd69];
	// end inline asm
	mov.b32 	%f172, %r141;
	add.f32 	%f173, %f528, %f172;
	add.s64 	%rd70, %rd69, 2048;
	// begin inline asm
	ld.global.nc.u32 %r142, [%rd70];
	// end inline asm
	mov.b32 	%f174, %r142;
	add.f32 	%f175, %f173, %f174;
	add.s64 	%rd71, %rd69, 4096;
	// begin inline asm
	ld.global.nc.u32 %r143, [%rd71];
	// end inline asm
	mov.b32 	%f176, %r143;
	add.f32 	%f177, %f175, %f176;
	add.s64 	%rd72, %rd69, 6144;
	// begin inline asm
	ld.global.nc.u32 %r144, [%rd72];
	// end inline asm
	mov.b32 	%f178, %r144;
	add.f32 	%f528, %f177, %f178;
	add.s32 	%r329, %r329, 2048;
	setp.lt.s32 	%p20, %r329, %r67;
	@%p20 bra 	$L__BB4_46;
$L__BB4_47:
	setp.lt.s32 	%p21, %r67, 512;
	@%p21 bra 	$L__BB4_52;
	// begin inline asm
	mov.u32 %r169, %laneid;
	// end inline asm
	mov.b32 	%r170, 1;
	mov.b32 	%r183, 31;
	mov.b32 	%r184, -1;
	// begin inline asm
	{  .reg .f32 r0;  .reg .pred p;  shfl.sync.down.b32 r0|p, %f528, %r170, %r183, %r184;  @p add.f32 r0, r0, %f528;  mov.f32 %f238, r0;}
	// end inline asm
	mov.b32 	%r173, 2;
	// begin inline asm
	{  .reg .f32 r0;  .reg .pred p;  shfl.sync.down.b32 r0|p, %f238, %r173, %r183, %r184;  @p add.f32 r0, r0, %f238;  mov.f32 %f241, r0;}
	// end inline asm
	mov.b32 	%r176, 4;
	// begin inline asm
	{  .reg .f32 r0;  .reg .pred p;  shfl.sync.down.b32 r0|p, %f241, %r176, %r183, %r184;  @p add.f32 r0, r0, %f241;  mov.f32 %f244, r0;}
	// end inline asm
	mov.b32 	%r179, 8;
	// begin inline asm
	{  .reg .f32 r0;  .reg .pred p;  shfl.sync.down.b32 r0|p, %f244, %r179, %r183, %r184;  @p add.f32 r0, r0, %f244;  mov.f32 %f247, r0;}
	// end inline asm
	mov.b32 	%r182, 16;
	// begin inline asm
	{  .reg .f32 r0;  .reg .pred p;  shfl.sync.down.b32 r0|p, %f247, %r182, %r183, %r184;  @p add.f32 r0, r0, %f247;  mov.f32 %f536, r0;}
	// end inline asm
	setp.ne.s32 	%p40, %r169, 0;
	@%p40 bra 	$L__BB4_50;
	shr.u32 	%r185, %r34, 3;
	and.b32  	%r186, %r185, 124;
	mov.u32 	%r187, _ZZN3cub18CUB_300001_SM_10006detail6reduce28DeviceReduceSingleTileKernelINS2_10policy_hubIfjN4cuda3std3__44plusIvEEE10Policy1000EPfSC_iS9_ffNS7_10__identityEEEvT0_T1_T2_T3_T4_T6_E12temp_storage;
	add.s32 	%r188, %r187, %r186;
	st.shared.f32 	[%r188+16], %f536;
$L__BB4_50:
	bar.sync 	0;
	setp.ne.s32 	%p41, %r34, 0;
	@%p41 bra 	$L__BB4_72;
	ld.shared.f32 	%f253, [_ZZN3cub18CUB_300001_SM_10006detail6reduce28DeviceReduceSingleTileKernelINS2_10policy_hubIfjN4cuda3std3__44plusIvEEE10Policy1000EPfSC_iS9_ffNS7_10__identityEEEvT0_T1_T2_T3_T4_T6_E12temp_storage+20];
	add.f32 	%f254, %f536, %f253;
	ld.shared.f32 	%f255, [_ZZN3cub18CUB_300001_SM_10006detail6reduce28DeviceReduceSingleTileKernelINS2_10policy_hubIfjN4cuda3std3__44plusIvEEE10Policy1000EPfSC_iS9_ffNS7_10__identityEEEvT0_T1_T2_T3_T4_T6_E12temp_storage+24];
	add.f32 	%f256, %f254, %f255;
	ld.shared.f32 	%f257, [_ZZN3cub18CUB_300001_SM_10006detail6reduce28DeviceReduceSingleTileKernelINS2_10policy_hubIfjN4cuda3std3__44plusIvEEE10Policy1000EPfSC_iS9_ffNS7_10__identityEEEvT0_T1_T2_T3_T4_T6_E12temp_storage+28];
	add.f32 	%f258, %f256, %f257;
	ld.shared.f32 	%f259, [_ZZN3cub18CUB_300001_SM_10006detail6reduce28DeviceReduceSingleTileKernelINS2_10policy_hubIfjN4cuda3std3__44plusIvEEE10Policy1000EPfSC_iS9_ffNS7_10__identityEEEvT0_T1_T2_T3_T4_T6_E12temp_storage+32];
	add.f32 	%f260, %f258, %f259;
	ld.shared.f32 	%f261, [_ZZN3cub18CUB_300001_SM_10006detail6reduce28DeviceReduceSingleTileKernelINS2_10policy_hubIfjN4cuda3std3__44plusIvEEE10Policy1000EPfSC_iS9_ffNS7_10__identityEEEvT0_T1_T2_T3_T4_T6_E12temp_storage+36];
	add.f32 	%f262, %f260, %f261;
	ld.shared.f32 	%f263, [_ZZN3cub18CUB_300001_SM_10006detail6reduce28DeviceReduceSingleTileKernelINS2_10policy_hubIfjN4cuda3std3__44plusIvEEE10Policy1000EPfSC_iS9_ffNS7_10__identityEEEvT0_T1_T2_T3_T4_T6_E12temp_storage+40];
	add.f32 	%f264, %f262, %f263;
	ld.shared.f32 	%f265, [_ZZN3cub18CUB_300001_SM_10006detail6reduce28DeviceReduceSingleTileKernelINS2_10policy_hubIfjN4cuda3std3__44plusIvEEE10Policy1000EPfSC_iS9_ffNS7_10__identityEEEvT0_T1_T2_T3_T4_T6_E12temp_storage+44];
	add.f32 	%f266, %f264, %f265;
	ld.shared.f32 	%f267, [_ZZN3cub18CUB_300001_SM_10006detail6reduce28DeviceReduceSingleTileKernelINS2_10policy_hubIfjN4cuda3std3__44plusIvEEE10Policy1000EPfSC_iS9_ffNS7_10__identityEEEvT0_T1_T2_T3_T4_T6_E12temp_storage+48];
	add.f32 	%f268, %f266, %f267;
	ld.shared.f32 	%f269, [_ZZN3cub18CUB_300001_SM_10006detail6reduce28DeviceReduceSingleTileKernelINS2_10policy_hubIfjN4cuda3std3__44plusIvEEE10Policy1000EPfSC_iS9_ffNS7_10__identityEEEvT0_T1_T2_T3_T4_T6_E12temp_storage+52];
	add.f32 	%f270, %f268, %f269;
	ld.shared.f32 	%f271, [_ZZN3cub18CUB_300001_SM_10006detail6reduce28DeviceReduceSingleTileKernelINS2_10policy_hubIfjN4cuda3std3__44plusIvEEE10Policy1000EPfSC_iS9_ffNS7_10__identityEEEvT0_T1_T2_T3_T4_T6_E12temp_storage+56];
	add.f32 	%f272, %f270, %f271;
	ld.shared.f32 	%f273, [_ZZN3cub18CUB_300001_SM_10006detail6reduce28DeviceReduceSingleTileKernelINS2_10policy_hubIfjN4cuda3std3__44plusIvEEE10Policy1000EPfSC_iS9_ffNS7_10__identityEEEvT0_T1_T2_T3_T4_T6_E12temp_storage+60];
	add.f32 	%f274, %f272, %f273;
	ld.shared.f32 	%f275, [_ZZN3cub18CUB_300001_SM_10006detail6reduce28DeviceReduceSingleTileKernelINS2_10policy_hubIfjN4cuda3std3__44plusIvEEE10Policy1000EPfSC_iS9_ffNS7_10__identityEEEvT0_T1_T2_T3_T4_T6_E12temp_storage+64];
	add.f32 	%f276, %f274, %f275;
	ld.shared.f32 	%f277, [_ZZN3cub18CUB_300001_SM_10006detail6reduce28DeviceReduceSingleTileKernelINS2_10policy_hubIfjN4cuda3std3__44plusIvEEE10Policy1000EPfSC_iS9_ffNS7_10__identityEEEvT0_T1_T2_T3_T4_T6_E12temp_storage+68];
	add.f32 	%f278, %f276, %f277;
	ld.shared.f32 	%f279, [_ZZN3cub18CUB_300001_SM_10006detail6reduce28DeviceReduceSingleTileKernelINS2_10policy_hubIfjN4cuda3std3__44plusIvEEE10Policy1000EPfSC_iS9_ffNS7_10__identityEEEvT0_T1_T2_T3_T4_T6_E12temp_storage+72];
	add.f32 	%f280, %f278, %f279;
	ld.shared.f32 	%f281, [_ZZN3cub18CUB_300001_SM_10006detail6reduce28DeviceReduceSingleTileKernelINS2_10policy_hubIfjN4cuda3std3__44plusIvEEE10Policy1000EPfSC_iS9_ffNS7_10__identityEEEvT0_T1_T2_T3_T4_T6_E12temp_storage+76];
	add.f32 	%f536, %f280, %f281;
	bra.uni 	$L__BB4_72;
$L__BB4_52:
	// begin inline asm
	mov.u32 %r145, %laneid;
	// end inline asm
	and.b32  	%r161, %r34, 992;
	add.s32 	%r162, %r161, 32;
	setp.gt.s32 	%p22, %r162, %r67;
	not.b32 	%r163, %r161;
	add.s32 	%r164, %r67, %r163;
	selp.b32 	%r159, %r164, 31, %p22;
	mov.b32 	%r146, 1;
	mov.b32 	%r160, -1;
	// begin inline asm
	{  .reg .f32 r0;  .reg .pred p;  shfl.sync.down.b32 r0|p, %f528, %r146, %r159, %r160;  @p add.f32 r0, r0, %f528;  mov.f32 %f179, r0;}
	// end inline asm
	mov.b32 	%r149, 2;
	// begin inline asm
	{  .reg .f32 r0;  .reg .pred p;  shfl.sync.down.b32 r0|p, %f179, %r149, %r159, %r160;  @p add.f32 r0, r0, %f179;  mov.f32 %f182, r0;}
	// end inline asm
	mov.b32 	%r152, 4;
	// begin inline asm
	{  .reg .f32 r0;  .reg .pred p;  shfl.sync.down.b32 r0|p, %f182, %r152, %r159, %r160;  @p add.f32 r0, r0, %f182;  mov.f32 %f185, r0;}
	// end inline asm
	mov.b32 	%r155, 8;
	// begin inline asm
	{  .reg .f32 r0;  .reg .pred p;  shfl.sync.down.b32 r0|p, %f185, %r155, %r159, %r160;  @p add.f32 r0, r0, %f185;  mov.f32 %f188, r0;}
	// end inline asm
	mov.b32 	%r158, 16;
	// begin inline asm
	{  .reg .f32 r0;  .reg .pred p;  shfl.sync.down.b32 r0|p, %f188, %r158, %r159, %r160;  @p add.f32 r0, r0, %f188;  mov.f32 %f536, r0;}
	// end inline asm
	setp.ne.s32 	%p23, %r145, 0;
	@%p23 bra 	$L__BB4_54;
	shr.u32 	%r165, %r34, 3;
	and.b32  	%r166, %r165, 124;
	mov.u32 	%r167, _ZZN3cub18CUB_300001_SM_10006detail6reduce28DeviceReduceSingleTileKernelINS2_10policy_hubIfjN4cuda3std3__44plusIvEEE10Policy1000EPfSC_iS9_ffNS7_10__identityEEEvT0_T1_T2_T3_T4_T6_E12temp_storage;
	add.s32 	%r168, %r167, %r166;
	st.shared.f32 	[%r168+16], %f536;
$L__BB4_54:
	bar.sync 	0;
	setp.ne.s32 	%p24, %r34, 0;
	@%p24 bra 	$L__BB4_72;
	setp.gt.s32 	%p25, %r67, 32;
	ld.shared.f32 	%f194, [_ZZN3cub18CUB_300001_SM_10006detail6reduce28DeviceReduceSingleTileKernelINS2_10policy_hubIfjN4cuda3std3__44plusIvEEE10Policy1000EPfSC_iS9_ffNS7_10__identityEEEvT0_T1_T2_T3_T4_T6_E12temp_storage+20];
	add.f32 	%f195, %f536, %f194;
	selp.f32 	%f196, %f195, %f536, %p25;
	setp.gt.s32 	%p26, %r67, 64;
	ld.shared.f32 	%f197, [_ZZN3cub18CUB_300001_SM_10006detail6reduce28DeviceReduceSingleTileKernelINS2_10policy_hubIfjN4cuda3std3__44plusIvEEE10Policy1000EPfSC_iS9_ffNS7_10__identityEEEvT0_T1_T2_T3_T4_T6_E12temp_storage+24];
	add.f32 	%f198, %f197, %f196;
	selp.f32 	%f199, %f198, %f196, %p26;
	setp.gt.s32 	%p27, %r67, 96;
	ld.shared.f32 	%f200, [_ZZN3cub18CUB_300001_SM_10006detail6reduce28DeviceReduceSingleTileKernelINS2_10policy_hubIfjN4cuda3std3__44plusIvEEE10Policy1000EPfSC_iS9_ffNS7_10__identityEEEvT0_T1_T2_T3_T4_T6_E12temp_storage+28];
	add.f32 	%f201, %f200, %f199;
	selp.f32 	%f202, %f201, %f199, %p27;
	setp.gt.s32 	%p28, %r67, 128;
	ld.shared.f32 	%f203, [_ZZN3cub18CUB_300001_SM_10006detail6reduce28DeviceReduceSingleTileKernelINS2_10policy_hubIfjN4cuda3std3__44plusIvEEE10Policy1000EPfSC_iS9_ffNS7_10__identityEEEvT0_T1_T2_T3_T4_T6_E12temp_storage+32];
	add.f32 	%f204, %f203, %f202;
	selp.f32 	%f205, %f204, %f202, %p28;
	setp.gt.s32 	%p29, %r67, 160;
	ld.shared.f32 	%f206, [_ZZN3cub18CUB_300001_SM_10006detail6reduce28DeviceReduceSingleTileKernelINS2_10policy_hubIfjN4cuda3std3__44plusIvEEE10Policy1000EPfSC_iS9_ffNS7_10__identityEEEvT0_T1_T2_T3_T4_T6_E12temp_storage+36];
	add.f32 	%f207, %f206, %f205;
	selp.f32 	%f208, %f207, %f205, %p29;
	setp.gt.s32 	%p30, %r67, 192;
	ld.shared.f32 	%f209, [_ZZN3cub18CUB_300001_SM_10006detail6reduce28DeviceReduceSingleTileKernelINS2_10policy_hubIfjN4cuda3std3__44plusIvEEE10Policy1000EPfSC_iS9_ffNS7_10__identityEEEvT0_T1_T2_T3_T4_T6_E12temp_storage+40];
	add.f32 	%f210, %f209, %f208;
	selp.f32 	%f211, %f210, %f208, %p30;
	setp.gt.s32 	%p31, %r67, 224;
	ld.shared.f32 	%f212, [_ZZN3cub18CUB_300001_SM_10006detail6reduce28DeviceReduceSingleTileKernelINS2_10policy_hubIfjN4cuda3std3__44plusIvEEE10Policy1000EPfSC_iS9_ffNS7_10__identityEEEvT0_T1_T2_T3_T4_T6_E12temp_storage+44];
	add.f32 	%f213, %f212, %f211;
	selp.f32 	%f214, %f213, %f211, %p31;
	setp.gt.s32 	%p32, %r67, 256;
	ld.shared.f32 	%f215, [_ZZN3cub18CUB_300001_SM_10006detail6reduce28DeviceReduceSingleTileKernelINS2_10policy_hubIfjN4cuda3std3__44plusIvEEE10Policy1000EPfSC_iS9_ffNS7_10__identityEEEvT0_T1_T2_T3_T4_T6_E12temp_storage+48];
	add.f32 	%f216, %f215, %f214;
	selp.f32 	%f217, %f216, %f214, %p32;
	setp.gt.s32 	%p33, %r67, 288;
	ld.shared.f32 	%f218, [_ZZN3cub18CUB_300001_SM_10006detail6reduce28DeviceReduceSingleTileKernelINS2_10policy_hubIfjN4cuda3std3__44plusIvEEE10Policy1000EPfSC_iS9_ffNS7_10__identityEEEvT0_T1_T2_T3_T4_T6_E12temp_storage+52];
	add.f32 	%f219, %f218, %f217;
	selp.f32 	%f220, %f219, %f217, %p33;
	setp.gt.s32 	%p34, %r67, 320;
	ld.shared.f32 	%f221, [_ZZN3cub18CUB_300001_SM_10006detail6reduce28DeviceReduceSingleTileKernelINS2_10policy_hubIfjN4cuda3std3__44plusIvEEE10Policy1000EPfSC_iS9_ffNS7_10__identityEEEvT0_T1_T2_T3_T4_T6_E12temp_storage+56];
	add.f32 	%f222, %f221, %f220;
	selp.f32 	%f223, %f222, %f220, %p34;
	setp.gt.s32 	%p35, %r67, 352;
	ld.shared.f32 	%f224, [_ZZN3cub18CUB_300001_SM_10006detail6reduce28DeviceReduceSingleTileKernelINS2_10policy_hubIfjN4cuda3std3__44plusIvEEE10Policy1000EPfSC_iS9_ffNS7_10__identityEEEvT0_T1_T2_T3_T4_T6_E12temp_storage+60];
	add.f32 	%f225, %f224, %f223;
	selp.f32 	%f226, %f225, %f223, %p35;
	setp.gt.s32 	%p36, %r67, 384;
	ld.shared.f32 	%f227, [_ZZN3cub18CUB_300001_SM_10006detail6reduce28DeviceReduceSingleTileKernelINS2_10policy_hubIfjN4cuda3std3__44plusIvEEE10Policy1000EPfSC_iS9_ffNS7_10__identityEEEvT0_T1_T2_T3_T4_T6_E12temp_storage+64];
	add.f32 	%f228, %f227, %f226;
	selp.f32 	%f229, %f228, %f226, %p36;
	setp.gt.s32 	%p37, %r67, 416;
	ld.shared.f32 	%f230, [_ZZN3cub18CUB_300001_SM_10006detail6reduce28DeviceReduceSingleTileKernelINS2_10policy_hubIfjN4cuda3std3__44plusIvEEE10Policy1000EPfSC_iS9_ffNS7_10__identityEEEvT0_T1_T2_T3_T4_T6_E12temp_storage+68];
	add.f32 	%f231, %f230, %f229;
	selp.f32 	%f232, %f231, %f229, %p37;
	setp.gt.s32 	%p38, %r67, 448;
	ld.shared.f32 	%f233, [_ZZN3cub18CUB_300001_SM_10006detail6reduce28DeviceReduceSingleTileKernelINS2_10policy_hubIfjN4cuda3std3__44plusIvEEE10Policy1000EPfSC_iS9_ffNS7_10__identityEEEvT0_T1_T2_T3_T4_T6_E12temp_storage+72];
	add.f32 	%f234, %f233, %f232;
	selp.f32 	%f235, %f234, %f232, %p38;
	setp.gt.s32 	%p39, %r67, 480;
	ld.shared.f32 	%f236, [_ZZN3cub18CUB_300001_SM_10006detail6reduce28DeviceReduceSingleTileKernelINS2_10policy_hubIfjN4cuda3std3__44plusIvEEE10Policy1000EPfSC_iS9_ffNS7_10__identityEEEvT0_T1_T2_T3_T4_T6_E12temp_storage+76];
	add.f32 	%f237, %f236, %f235;
	selp.f32 	%f536, %f237, %f235, %p39;
	bra.uni 	$L__BB4_72;
$L__BB4_56:
	mov.u32 	%r46, %tid.x;
	mul.wide.u32 	%rd35, %r46, 4;
	add.s64 	%rd19, %rd16, %rd35;
	// begin inline asm
	ld.global.nc.u32 %r68, [%rd19];
	// end inline asm
	mov.b32 	%f55, %r68;
	add.s64 	%rd20, %rd19, 2048;
	// begin inline asm
	ld.global.nc.u32 %r69, [%rd20];
	// end inline asm
	mov.b32 	%f56, %r69;
	add.s64 	%rd21, %rd19, 4096;
	// begin inline asm
	ld.global.nc.u32 %r70, [%rd21];
	// end inline asm
	mov.b32 	%f57, %r70;
	add.s64 	%rd22, %rd19, 6144;
	// begin inline asm
	ld.global.nc.u32 %r71, [%rd22];
	// end inline asm
	mov.b32 	%f58, %r71;
	add.s64 	%rd23, %rd19, 8192;
	// begin inline asm
	ld.global.nc.u32 %r72, [%rd23];
	// end inline asm
	mov.b32 	%f59, %r72;
	add.s64 	%rd24, %rd19, 10240;
	// begin inline asm
	ld.global.nc.u32 %r73, [%rd24];
	// end inline asm
	mov.b32 	%f60, %r73;
	add.s64 	%rd25, %rd19, 12288;
	// begin inline asm
	ld.global.nc.u32 %r74, [%rd25];
	// end inline asm
	mov.b32 	%f61, %r74;
	add.s64 	%rd26, %rd19, 14336;
	// begin inline asm
	ld.global.nc.u32 %r75, [%rd26];
	// end inline asm
	mov.b32 	%f62, %r75;
	add.s64 	%rd27, %rd19, 16384;
	// begin inline asm
	ld.global.nc.u32 %r76, [%rd27];
	// end inline asm
	mov.b32 	%f63, %r76;
	add.s64 	%rd28, %rd19, 18432;
	// begin inline asm
	ld.global.nc.u32 %r77, [%rd28];
	// end inline asm
	mov.b32 	%f64, %r77;
	add.s64 	%rd29, %rd19, 20480;
	// begin inline asm
	ld.global.nc.u32 %r78, [%rd29];
	// end inline asm
	mov.b32 	%f65, %r78;
	add.s64 	%rd30, %rd19, 22528;
	// begin inline asm
	ld.global.nc.u32 %r79, [%rd30];
	// end inline asm
	mov.b32 	%f66, %r79;
	add.s64 	%rd31, %rd19, 24576;
	// begin inline asm
	ld.global.nc.u32 %r80, [%rd31];
	// end inline asm
	mov.b32 	%f67, %r80;
	add.s64 	%rd32, %rd19, 26624;
	// begin inline asm
	ld.global.nc.u32 %r81, [%rd32];
	// end inline asm
	mov.b32 	%f68, %r81;
	add.s64 	%rd33, %rd19, 28672;
	// begin inline asm
	ld.global.nc.u32 %r82, [%rd33];
	// end inline asm
	mov.b32 	%f69, %r82;
	add.s64 	%rd34, %rd19, 30720;
	// begin inline asm
	ld.global.nc.u32 %r83, [%rd34];
	// end inline asm
	mov.b32 	%f70, %r83;
	add.f32 	%f71, %f55, %f56;
	add.f32 	%f72, %f57, %f58;
	add.f32 	%f73, %f59, %f60;
	add.f32 	%f74, %f61, %f62;
	add.f32 	%f75, %f63, %f64;
	add.f32 	%f76, %f65, %f66;
	add.f32 	%f77, %f67, %f68;
	add.f32 	%f78, %f69, %f70;
	add.f32 	%f79, %f71, %f72;
	add.f32 	%f80, %f73, %f74;
	add.f32 	%f81, %f75, %f76;
	add.f32 	%f82, %f77, %f78;
	add.f32 	%f83, %f79, %f80;
	add.f32 	%f84, %f81, %f82;
	add.f32 	%f535, %f83, %f84;
	setp.lt.u32 	%p4, %r67, 16384;
	mov.b32 	%r332, 8192;
	@%p4 bra 	$L__BB4_60;
	add.s32 	%r47, %r67, -8192;
	mov.b32 	%r332, 8192;
$L__BB4_58:
	mul.wide.s32 	%rd52, %r332, 4;
	add.s64 	%rd36, %rd19, %rd52;
	// begin inline asm
	ld.global.nc.u32 %r86, [%rd36];
	// end inline asm
	mov.b32 	%f85, %r86;
	add.s64 	%rd37, %rd36, 2048;
	// begin inline asm
	ld.global.nc.u32 %r87, [%rd37];
	// end inline asm
	mov.b32 	%f86, %r87;
	add.s64 	%rd38, %rd36, 4096;
	// begin inline asm
	ld.global.nc.u32 %r88, [%rd38];
	// end inline asm
	mov.b32 	%f87, %r88;
	add.s64 	%rd39, %rd36, 6144;
	// begin inline asm
	ld.global.nc.u32 %r89, [%rd39];
	// end inline asm
	mov.b32 	%f88, %r89;
	add.s64 	%rd40, %rd36, 8192;
	// begin inline asm
	ld.global.nc.u32 %r90, [%rd40];
	// end inline asm
	mov.b32 	%f89, %r90;
	add.s64 	%rd41, %rd36, 10240;
	// begin inline asm
	ld.global.nc.u32 %r91, [%rd41];
	// end inline asm
	mov.b32 	%f90, %r91;
	add.s64 	%rd42, %rd36, 12288;
	// begin inline asm
	ld.global.nc.u32 %r92, [%rd42];
	// end inline asm
	mov.b32 	%f91, %r92;
	add.s64 	%rd43, %rd36, 14336;
	// begin inline asm
	ld.global.nc.u32 %r93, [%rd43];
	// end inline asm
	mov.b32 	%f92, %r93;
	add.s64 	%rd44, %rd36, 16384;
	// begin inline asm
	ld.global.nc.u32 %r94, [%rd44];
	// end inline asm
	mov.b32 	%f93, %r94;
	add.s64 	%rd45, %rd36, 18432;
	// begin inline asm
	ld.global.nc.u32 %r95, [%rd45];
	// end inline asm
	mov.b32 	%f94, %r95;
	add.s64 	%rd46, %rd36, 20480;
	// begin inline asm
	ld.global.nc.u32 %r96, [%rd46];
	// end inline asm
	mov.b32 	%f95, %r96;
	add.s64 	%rd47, %rd36, 22528;
	// begin inline asm
	ld.global.nc.u32 %r97, [%rd47];
	// end inline asm
	mov.b32 	%f96, %r97;
	add.s64 	%rd48, %rd36, 24576;
	// begin inline asm
	ld.global.nc.u32 %r98, [%rd48];
	// end inline asm
	mov.b32 	%f97, %r98;
	add.s64 	%rd49, %rd36, 26624;
	// begin inline asm
	ld.global.nc.u32 %r99, [%rd49];
	// end inline asm
	mov.b32 	%f98, %r99;
	add.s64 	%rd50, %rd36, 28672;
	// begin inline asm
	ld.global.nc.u32 %r100, [%rd50];
	// end inline asm
	mov.b32 	%f99, %r100;
	add.s64 	%rd51, %rd36, 30720;
	// begin inline asm
	ld.global.nc.u32 %r101, [%rd51];
	// end inline asm
	mov.b32 	%f100, %r101;
	add.f32 	%f101, %f535, %f85;
	add.f32 	%f102, %f86, %f87;
	add.f32 	%f103, %f88, %f89;
	add.f32 	%f104, %f90, %f91;
	add.f32 	%f105, %f92, %f93;
	add.f32 	%f106, %f94, %f95;
	add.f32 	%f107, %f96, %f97;
	add.f32 	%f108, %f98, %f99;
	add.f32 	%f109, %f101, %f102;
	add.f32 	%f110, %f103, %f104;
	add.f32 	%f111, %f105, %f106;
	add.f32 	%f112, %f107, %f108;
	add.f32 	%f113, %f109, %f110;
	add.f32 	%f114, %f111, %f112;
	add.f32 	%f115, %f113, %f114;
	add.f32 	%f535, %f115, %f100;
	sub.s32 	%r102, %r67, %r332;
	setp.lt.s32 	%p5, %r102, 8192;
	@%p5 bra 	$L__BB4_68;
	add.s32 	%r332, %r332, 8192;
	setp.le.s32 	%p6, %r332, %r47;
	@%p6 bra 	$L__BB4_58;
$L__BB4_60:
	setp.le.s32 	%p7, %r67, %r332;
	@%p7 bra 	$L__BB4_68;
	sub.s32 	%r51, %r67, %r332;
	setp.ge.s32 	%p8, %r46, %r51;
	@%p8 bra 	$L__BB4_68;
	not.b32 	%r103, %r46;
	add.s32 	%r104, %r67, %r103;
	sub.s32 	%r52, %r104, %r332;
	and.b32  	%r105, %r52, 1536;
	setp.eq.s32 	%p9, %r105, 1536;
	mov.u32 	%r336, %r46;
	@%p9 bra 	$L__BB4_65;
	add.s32 	%r334, %r46, %r332;
	shr.u32 	%r106, %r52, 9;
	add.s32 	%r107, %r106, 1;
	and.b32  	%r108, %r107, 3;
	neg.s32 	%r333, %r108;
	mov.u32 	%r336, %r46;
$L__BB4_64:
	.pragma "nounroll";
	mul.wide.u32 	%rd54, %r334, 4;
	add.s64 	%rd53, %rd16, %rd54;
	// begin inline asm
	ld.global.nc.u32 %r109, [%rd53];
	// end inline asm
	mov.b32 	%f117, %r109;
	add.f32 	%f535, %f535, %f117;
	add.s32 	%r336, %r336, 512;
	add.s32 	%r334, %r334, 512;
	add.s32 	%r333, %r333, 1;
	setp.ne.s32 	%p10, %r333, 0;
	@%p10 bra 	$L__BB4_64;
$L__BB4_65:
	setp.lt.u32 	%p11, %r52, 1536;
	@%p11 bra 	$L__BB4_68;
	cvt.u64.u32 	%rd55, %r336;
	cvt.u64.u32 	%rd56, %r332;
	add.s64 	%rd57, %rd55, %rd56;
	shl.b64 	%rd58, %rd57, 2;
	add.s64 	%rd59, %rd58, %rd16;
	add.s64 	%rd132, %rd59, 4096;
	add.s32 	%r337, %r336, %r332;
$L__BB4_67:
	mul.wide.u32 	%rd64, %r337, 4;
	add.s64 	%rd60, %rd16, %rd64;
	// begin inline asm
	ld.global.nc.u32 %r110, [%rd60];
	// end inline asm
	mov.b32 	%f118, %r110;
	add.f32 	%f119, %f535, %f118;
	add.s64 	%rd61, %rd132, -2048;
	// begin inline asm
	ld.global.nc.u32 %r111, [%rd61];
	// end inline asm
	mov.b32 	%f120, %r111;
	add.f32 	%f121, %f119, %f120;
	// begin inline asm
	ld.global.nc.u32 %r112, [%rd132];
	// end inline asm
	mov.b32 	%f122, %r112;
	add.f32 	%f123, %f121, %f122;
	add.s64 	%rd63, %rd132, 2048;
	// begin inline asm
	ld.global.nc.u32 %r113, [%rd63];
	// end inline asm
	mov.b32 	%f124, %r113;
	add.f32 	%f535, %f123, %f124;
	add.s32 	%r336, %r336, 2048;
	add.s64 	%rd132, %rd132, 8192;
	add.s32 	%r337, %r337, 2048;
	setp.lt.s32 	%p12, %r336, %r51;
	@%p12 bra 	$L__BB4_67;
$L__BB4_68:
	// begin inline asm
	mov.u32 %r114, %laneid;
	// end inline asm
	mov.b32 	%r115, 1;
	mov.b32 	%r128, 31;
	mov.b32 	%r129, -1;
	// begin inline asm
	{  .reg .f32 r0;  .reg .pred p;  shfl.sync.down.b32 r0|p, %f535, %r115, %r128, %r129;  @p add.f32 r0, r0, %f535;  mov.f32 %f125, r0;}
	// end inline asm
	mov.b32 	%r118, 2;
	// begin inline asm
	{  .reg .f32 r0;  .reg .pred p;  shfl.sync.down.b32 r0|p, %f125, %r118, %r128, %r129;  @p add.f32 r0, r0, %f125;  mov.f32 %f128, r0;}
	// end inline asm
	mov.b32 	%r121, 4;
	// begin inline asm
	{  .reg .f32 r0;  .reg .pred p;  shfl.sync.down.b32 r0|p, %f128, %r121, %r128, %r129;  @p add.f32 r0, r0, %f128;  mov.f32 %f131, r0;}
	// end inline asm
	mov.b32 	%r124, 8;
	// begin inline asm
	{  .reg .f32 r0;  .reg .pred p;  shfl.sync.down.b32 r0|p, %f131, %r124, %r128, %r129;  @p add.f32 r0, r0, %f131;  mov.f32 %f134, r0;}
	// end inline asm
	mov.b32 	%r127, 16;
	// begin inline asm
	{  .reg .f32 r0;  .reg .pred p;  shfl.sync.down.b32 r0|p, %f134, %r127, %r128, %r129;  @p add.f32 r0, r0, %f134;  mov.f32 %f536, r0;}
	// end inline asm
	setp.ne.s32 	%p13, %r114, 0;
	@%p13 bra 	$L__BB4_70;
	shr.u32 	%r130, %r46, 3;
	and.b32  	%r131, %r130, 124;
	mov.u32 	%r132, _ZZN3cub18CUB_300001_SM_10006detail6reduce28DeviceReduceSingleTileKernelINS2_10policy_hubIfjN4cuda3std3__44plusIvEEE10Policy1000EPfSC_iS9_ffNS7_10__identityEEEvT0_T1_T2_T3_T4_T6_E12temp_storage;
	add.s32 	%r133, %r132, %r131;
	st.shared.f32 	[%r133+16], %f536;
$L__BB4_70:
	bar.sync 	0;
	setp.ne.s32 	%p14, %r46, 0;
	@%p14 bra 	$L__BB4_72;
	ld.shared.f32 	%f140, [_ZZN3cub18CUB_300001_SM_10006detail6reduce28DeviceReduceSingleTileKernelINS2_10policy_hubIfjN4cuda3std3__44plusIvEEE10Policy1000EPfSC_iS9_ffNS7_10__identityEEEvT0_T1_T2_T3_T4_T6_E12temp_storage+20];
	add.f32 	%f141, %f536, %f140;
	ld.shared.f32 	%f142, [_ZZN3cub18CUB_300001_SM_10006detail6reduce28DeviceReduceSingleTileKernelINS2_10policy_hubIfjN4cuda3std3__44plusIvEEE10Policy1000EPfSC_iS9_ffNS7_10__identityEEEvT0_T1_T2_T3_T4_T6_E12temp_storage+24];
	add.f32 	%f143, %f141, %f142;
	ld.shared.f32 	%f144, [_ZZN3cub18CUB_300001_SM_10006detail6reduce28DeviceReduceSingleTileKernelINS2_10policy_hubIfjN4cuda3std3__44plusIvEEE10Policy1000EPfSC_iS9_ffNS7_10__identityEEEvT0_T1_T2_T3_T4_T6_E12temp_storage+28];
	add.f32 	%f145, %f143, %f144;
	ld.shared.f32 	%f146, [_ZZN3cub18CUB_300001_SM_10006detail6reduce28DeviceReduceSingleTileKernelINS2_10policy_hubIfjN4cuda3std3__44plusIvEEE10Policy1000EPfSC_iS9_ffNS7_10__identityEEEvT0_T1_T2_T3_T4_T6_E12temp_storage+32];
	add.f32 	%f147, %f145, %f146;
	ld.shared.f32 	%f148, [_ZZN3cub18CUB_300001_SM_10006detail6reduce28DeviceReduceSingleTileKernelINS2_10policy_hubIfjN4cuda3std3__44plusIvEEE10Policy1000EPfSC_iS9_ffNS7_10__identityEEEvT0_T1_T2_T3_T4_T6_E12temp_storage+36];
	add.f32 	%f149, %f147, %f148;
	ld.shared.f32 	%f150, [_ZZN3cub18CUB_300001_SM_10006detail6reduce28DeviceReduceSingleTileKernelINS2_10policy_hubIfjN4cuda3std3__44plusIvEEE10Policy1000EPfSC_iS9_ffNS7_10__identityEEEvT0_T1_T2_T3_T4_T6_E12temp_storage+40];
	add.f32 	%f151, %f149, %f150;
	ld.shared.f32 	%f152, [_ZZN3cub18CUB_300001_SM_10006detail6reduce28DeviceReduceSingleTileKernelINS2_10policy_hubIfjN4cuda3std3__44plusIvEEE10Policy1000EPfSC_iS9_ffNS7_10__identityEEEvT0_T1_T2_T3_T4_T6_E12temp_storage+44];
	add.f32 	%f153, %f151, %f152;
	ld.shared.f32 	%f154, [_ZZN3cub18CUB_300001_SM_10006detail6reduce28DeviceReduceSingleTileKernelINS2_10policy_hubIfjN4cuda3std3__44plusIvEEE10Policy1000EPfSC_iS9_ffNS7_10__identityEEEvT0_T1_T2_T3_T4_T6_E12temp_storage+48];
	add.f32 	%f155, %f153, %f154;
	ld.shared.f32 	%f156, [_ZZN3cub18CUB_300001_SM_10006detail6reduce28DeviceReduceSingleTileKernelINS2_10policy_hubIfjN4cuda3std3__44plusIvEEE10Policy1000EPfSC_iS9_ffNS7_10__identityEEEvT0_T1_T2_T3_T4_T6_E12temp_storage+52];
	add.f32 	%f157, %f155, %f156;
	ld.shared.f32 	%f158, [_ZZN3cub18CUB_300001_SM_10006detail6reduce28DeviceReduceSingleTileKernelINS2_10policy_hubIfjN4cuda3std3__44plusIvEEE10Policy1000EPfSC_iS9_ffNS7_10__identityEEEvT0_T1_T2_T3_T4_T6_E12temp_storage+56];
	add.f32 	%f159, %f157, %f158;
	ld.shared.f32 	%f160, [_ZZN3cub18CUB_300001_SM_10006detail6reduce28DeviceReduceSingleTileKernelINS2_10policy_hubIfjN4cuda3std3__44plusIvEEE10Policy1000EPfSC_iS9_ffNS7_10__identityEEEvT0_T1_T2_T3_T4_T6_E12temp_storage+60];
	add.f32 	%f161, %f159, %f160;
	ld.shared.f32 	%f162, [_ZZN3cub18CUB_300001_SM_10006detail6reduce28DeviceReduceSingleTileKernelINS2_10policy_hubIfjN4cuda3std3__44plusIvEEE10Policy1000EPfSC_iS9_ffNS7_10__identityEEEvT0_T1_T2_T3_T4_T6_E12temp_storage+64];
	add.f32 	%f163, %f161, %f162;
	ld.shared.f32 	%f164, [_ZZN3cub18CUB_300001_SM_10006detail6reduce28DeviceReduceSingleTileKernelINS2_10policy_hubIfjN4cuda3std3__44plusIvEEE10Policy1000EPfSC_iS9_ffNS7_10__identityEEEvT0_T1_T2_T3_T4_T6_E12temp_storage+68];
	add.f32 	%f165, %f163, %f164;
	ld.shared.f32 	%f166, [_ZZN3cub18CUB_300001_SM_10006detail6reduce28DeviceReduceSingleTileKernelINS2_10policy_hubIfjN4cuda3std3__44plusIvEEE10Policy1000EPfSC_iS9_ffNS7_10__identityEEEvT0_T1_T2_T3_T4_T6_E12temp_storage+72];
	add.f32 	%f167, %f165, %f166;
	ld.shared.f32 	%f168, [_ZZN3cub18CUB_300001_SM_10006detail6reduce28DeviceReduceSingleTileKernelINS2_10policy_hubIfjN4cuda3std3__44plusIvEEE10Policy1000EPfSC_iS9_ffNS7_10__identityEEEvT0_T1_T2_T3_T4_T6_E12temp_storage+76];
	add.f32 	%f536, %f167, %f168;
$L__BB4_72:
	mov.u32 	%r311, %tid.x;
	setp.ne.s32 	%p81, %r311, 0;
	@%p81 bra 	$L__BB4_74;
	add.f32 	%f509, %f54, %f536;
	st.global.f32 	[%rd1], %f509;
$L__BB4_74:
	ret;

}


// ===== COMPILED SASS (sm_100) =====

	.target	sm_100

	.elftype	@"ET_EXEC"


//--------------------- .note.nv.tkinfo           --------------------------
	.section	.note.nv.tkinfo,"",@"SHT_NOTE"
	.sectionflags	@"SHF_NOTE_NV_TKINFO"
	.tkinfo
        /*0018*/ 	.word	0x00000002
        /*0030*/ 	.string	""
        /*0030*/ 	.string	"ptxas"
        /*0030*/ 	.string	"Cuda compilation tools, release 13.0, V13.0.88"
        /*0030*/ 	.string	"Build cuda_13.0.r13.0/compiler.36424714_0"
        /*0030*/ 	.string	"-arch sm_100 -m 64 "



//--------------------- .note.nv.cuinfo           --------------------------
	.section	.note.nv.cuinfo,"",@"SHT_NOTE"
	.sectionflags	@"SHF_NOTE_NV_CUINFO"
        /*0018*/ 	.short	0x0002
        /*001a*/ 	.short	0x0064
        /*001c*/ 	.short	0x0082
	.zero		2


//--------------------- .nv.info                  --------------------------
	.section	.nv.info,"",@"SHT_CUDA_INFO"
	.align	4


	//----- nvinfo : EIATTR_REGCOUNT
	.align		4
        /*0000*/ 	.byte	0x04, 0x2f
        /*0002*/ 	.short	(.L_43 - .L_42)
	.align		4
.L_42:
        /*0004*/ 	.word	index@(_Z10InitializeIfEvPT_ii)
        /*0008*/ 	.word	0x0000000f


	//----- nvinfo : EIATTR_FRAME_SIZE
	.align		4
.L_43:
        /*000c*/ 	.byte	0x04, 0x11
        /*000e*/ 	.short	(.L_45 - .L_44)
	.align		4
.L_44:
        /*0010*/ 	.word	index@(_Z10InitializeIfEvPT_ii)
        /*0014*/ 	.word	0x00000000


	//----- nvinfo : EIATTR_REGCOUNT
	.align		4
.L_45:
        /*0018*/ 	.byte	0x04, 0x2f
        /*001a*/ 	.short	(.L_47 - .L_46)
	.align		4
.L_46:
        /*001c*/ 	.word	index@(_ZN3cub18CUB_300001_SM_10006detail11EmptyKernelIvEEvv)
        /*0020*/ 	.word	0x00000004


	//----- nvinfo : EIATTR_FRAME_SIZE
	.align		4
.L_47:
        /*0024*/ 	.byte	0x04, 0x11
        /*0026*/ 	.short	(.L_49 - .L_48)
	.align		4
.L_48:
        /*0028*/ 	.word	index@(_ZN3cub18CUB_300001_SM_10006detail11EmptyKernelIvEEvv)
        /*002c*/ 	.word	0x00000000


	//----- nvinfo : EIATTR_REGCOUNT
	.align		4
.L_49:
        /*0030*/ 	.byte	0x04, 0x2f
        /*0032*/ 	.short	(.L_51 - .L_50)
	.align		4
.L_50:
        /*0034*/ 	.word	index@(_ZN3cub18CUB_300001_SM_10006detail6reduce28DeviceReduceSingleTileKernelINS2_10policy_hubIfjN4cuda3std3__44plusIvEEE10Policy1000EPfSC_jS9_ffNS7_10__identityEEEvT0_T1_T2_T3_T4_T6_)
        /*0038*/ 	.word	0x00000020


	//----- nvinfo : EIATTR_FRAME_SIZE
	.align		4
.L_51:
        /*003c*/ 	.byte	0x04, 0x11
        /*003e*/ 	.short	(.L_53 - .L_52)
	.align		4
.L_52:
        /*0040*/ 	.word	index@(_ZN3cub18CUB_300001_SM_10006detail6reduce28DeviceReduceSingleTileKernelINS2_10policy_hubIfjN4cuda3std3__44plusIvEEE10Policy1000EPfSC_jS9_ffNS7_10__identityEEEvT0_T1_T2_T3_T4_T6_)
        /*0044*/ 	.word	0x00000000


	//----- nvinfo : EIATTR_REGCOUNT
	.align		4
.L_53:
        /*0048*/ 	.byte	0x04, 0x2f
        /*004a*/ 	.short	(.L_55 - .L_54)
	.align		4
.L_54:
        /*004c*/ 	.word	index@(_ZN3cub18CUB_300001_SM_10006detail6reduce18DeviceReduceKernelINS2_10policy_hubIfjN4cuda3std3__44plusIvEEE10Policy1000EPfjS9_fNS7_10__identityEEEvT0_PT3_T1_NS0_13GridEvenShareISH_EET2_T4_)
        /*0050*/ 	.word	0x0000001e


	//----- nvinfo : EIATTR_FRAME_SIZE
	.align		4
.L_55:
        /*0054*/ 	.byte	0x04, 0x11
        /*0056*/ 	.short	(.L_57 - .L_56)
	.align		4
.L_56:
        /*0058*/ 	.word	index@(_ZN3cub18CUB_300001_SM_10006detail6reduce18DeviceReduceKernelINS2_10policy_hubIfjN4cuda3std3__44plusIvEEE10Policy1000EPfjS9_fNS7_10__identityEEEvT0_PT3_T1_NS0_13GridEvenShareISH_EET2_T4_)
        /*005c*/ 	.word	0x00000000


	//----- nvinfo : EIATTR_REGCOUNT
	.align		4
.L_57:
        /*0060*/ 	.byte	0x04, 0x2f
        /*0062*/ 	.short	(.L_59 - .L_58)
	.align		4
.L_58:
        /*0064*/ 	.word	index@(_ZN3cub18CUB_300001_SM_10006detail6reduce28DeviceReduceSingleTileKernelINS2_10policy_hubIfjN4cuda3std3__44plusIvEEE10Policy1000EPfSC_iS9_ffNS7_10__identityEEEvT0_T1_T2_T3_T4_T6_)
        /*0068*/ 	.word	0x0000001e


	//----- nvinfo : EIATTR_FRAME_SIZE
	.align		4
.L_59:
        /*006c*/ 	.byte	0x04, 0x11
        /*006e*/ 	.short	(.L_61 - .L_60)
	.align		4
.L_60:
        /*0070*/ 	.word	index@(_ZN3cub18CUB_300001_SM_10006detail6reduce28DeviceReduceSingleTileKernelINS2_10policy_hubIfjN4cuda3std3__44plusIvEEE10Policy1000EPfSC_iS9_ffNS7_10__identityEEEvT0_T1_T2_T3_T4_T6_)
        /*0074*/ 	.word	0x00000000


	//----- nvinfo : EIATTR_MIN_STACK_SIZE
	.align		4
.L_61:
        /*0078*/ 	.byte	0x04, 0x12
        /*007a*/ 	.short	(.L_63 - .L_62)
	.align		4
.L_62:
        /*007c*/ 	.word	index@(_ZN3cub18CUB_300001_SM_10006detail6reduce28DeviceReduceSingleTileKernelINS2_10policy_hubIfjN4cuda3std3__44plusIvEEE10Policy1000EPfSC_iS9_ffNS7_10__identityEEEvT0_T1_T2_T3_T4_T6_)
        /*0080*/ 	.word	0x00000000


	//----- nvinfo : EIATTR_MIN_STACK_SIZE
	.align		4
.L_63:
        /*0084*/ 	.byte	0x04, 0x12
        /*0086*/ 	.short	(.L_65 - .L_64)
	.align		4
.L_64:
        /*0088*/ 	.word	index@(_ZN3cub18CUB_300001_SM_10006detail6reduce18DeviceReduceKernelINS2_10policy_hubIfjN4cuda3std3__44plusIvEEE10Policy1000EPfjS9_fNS7_10__identityEEEvT0_PT3_T1_NS0_13GridEvenShareISH_EET2_T4_)
        /*008c*/ 	.word	0x00000000


	//----- nvinfo : EIATTR_MIN_STACK_SIZE
	.align		4
.L_65:
        /*0090*/ 	.byte	0x04, 0x12
        /*0092*/ 	.short	(.L_67 - .L_66)
	.align		4
.L_66:
        /*0094*/ 	.word	index@(_ZN3cub18CUB_300001_SM_10006detail6reduce28DeviceReduceSingleTileKernelINS2_10policy_hubIfjN4cuda3std3__44plusIvEEE10Policy1000EPfSC_jS9_ffNS7_10__identityEEEvT0_T1_T2_T3_T4_T6_)
        /*0098*/ 	.word	0x00000000


	//----- nvinfo : EIATTR_MIN_STACK_SIZE
	.align		4
.L_67:
        /*009c*/ 	.byte	0x04, 0x12
        /*009e*/ 	.short	(.L_69 - .L_68)
	.align		4
.L_68:
        /*00a0*/ 	.word	index@(_ZN3cub18CUB_300001_SM_10006detail11EmptyKernelIvEEvv)
        /*00a4*/ 	.word	0x00000000


	//----- nvinfo : EIATTR_MIN_STACK_SIZE
	.align		4
.L_69:
        /*00a8*/ 	.byte	0x04, 0x12
        /*00aa*/ 	.short	(.L_71 - .L_70)
	.align		4
.L_70:
        /*00ac*/ 	.word	index@(_Z10InitializeIfEvPT_ii)
        /*00b0*/ 	.word	0x00000000
.L_71:


//--------------------- .nv.compat                --------------------------
	.section	.nv.compat,"",@"SHT_CUDA_COMPAT_INFO"
	.align	4
        /*0000*/ 	.byte	0x02, 0x09, 0x00, 0x00, 0x02, 0x02, 0x01, 0x00, 0x02, 0x05, 0x05, 0x00, 0x03, 0x07, 0x01, 0x01
        /*0010*/ 	.byte	0x02, 0x03, 0x00, 0x00, 0x02, 0x06, 0x01, 0x00, 0x04, 0x0b, 0x08, 0x00, 0x01, 0x00, 0x00, 0x00
        /*0020*/ 	.byte	0x00, 0x00, 0x00, 0x00


//--------------------- .nv.info._ZN3cub18CUB_300001_SM_10006detail6reduce28DeviceReduceSingleTileKernelINS2_10policy_hubIfjN4cuda3std3__44plusIvEEE10Policy1000EPfSC_iS9_ffNS7_10__identityEEEvT0_T1_T2_T3_T4_T6_ --------------------------
	.section	.nv.info._ZN3cub18CUB_300001_SM_10006detail6reduce28DeviceReduceSingleTileKernelINS2_10policy_hubIfjN4cuda3std3__44plusIvEEE10Policy1000EPfSC_iS9_ffNS7_10__identityEEEvT0_T1_T2_T3_T4_T6_,"",@"SHT_CUDA_INFO"
	.sectionflags	@""
	.align	4


	//----- nvinfo : EIATTR_CUDA_API_VERSION
	.align		4
        /*0000*/ 	.byte	0x04, 0x37
        /*0002*/ 	.short	(.L_73 - .L_72)
.L_72:
        /*0004*/ 	.word	0x00000082


	//----- nvinfo : EIATTR_KPARAM_INFO
	.align		4
.L_73:
        /*0008*/ 	.byte	0x04, 0x17
        /*000a*/ 	.short	(.L_75 - .L_74)
.L_74:
        /*000c*/ 	.word	0x00000000
        /*0010*/ 	.short	0x0005
        /*0012*/ 	.short	0x001c
        /*0014*/ 	.byte	0x00, 0xf0, 0x05, 0x00


	//----- nvinfo : EIATTR_KPARAM_INFO
	.align		4
.L_75:
        /*0018*/ 	.byte	0x04, 0x17
        /*001a*/ 	.short	(.L_77 - .L_76)
.L_76:
        /*001c*/ 	.word	0x00000000
        /*0020*/ 	.short	0x0004
        /*0022*/ 	.short	0x0018
        /*0024*/ 	.byte	0x00, 0xf0, 0x11, 0x00


	//----- nvinfo : EIATTR_KPARAM_INFO
	.align		4
.L_77:
        /*0028*/ 	.byte	0x04, 0x17
        /*002a*/ 	.short	(.L_79 - .L_78)
.L_78:
        /*002c*/ 	.word	0x00000000
        /*0030*/ 	.short	0x0003
        /*0032*/ 	.short	0x0014
        /*0034*/ 	.byte	0x00, 0xf0, 0x05, 0x00


	//----- nvinfo : EIATTR_KPARAM_INFO
	.align		4
.L_79:
        /*0038*/ 	.byte	0x04, 0x17
        /*003a*/ 	.short	(.L_81 - .L_80)
.L_80:
        /*003c*/ 	.word	0x00000000
        /*0040*/ 	.short	0x0002
        /*0042*/ 	.short	0x0010
        /*0044*/ 	.byte	0x00, 0xf0, 0x11, 0x00


	//----- nvinfo : EIATTR_KPARAM_INFO
	.align		4
.L_81:
        /*0048*/ 	.byte	0x04, 0x17
        /*004a*/ 	.short	(.L_83 - .L_82)
.L_82:
        /*004c*/ 	.word	0x00000000
        /*0050*/ 	.short	0x0001
        /*0052*/ 	.short	0x0008
        /*0054*/ 	.byte	0x00, 0xf5, 0x21, 0x00


	//----- nvinfo : EIATTR_KPARAM_INFO
	.align		4
.L_83:
        /*0058*/ 	.byte	0x04, 0x17
        /*005a*/ 	.short	(.L_85 - .L_84)
.L_84:
        /*005c*/ 	.word	0x00000000
        /*0060*/ 	.short	0x0000
        /*0062*/ 	.short	0x0000
        /*0064*/ 	.byte	0x00, 0xf5, 0x21, 0x00


	//----- nvinfo : EIATTR_SPARSE_MMA_MASK
	.align		4
.L_85:
        /*0068*/ 	.byte	0x03, 0x50
        /*006a*/ 	.short	0x0000


	//----- nvinfo : EIATTR_MAXREG_COUNT
	.align		4
        /*006c*/ 	.byte	0x03, 0x1b
        /*006e*/ 	.short	0x0080


	//----- nvinfo : EIATTR_NUM_BARRIERS
	.align		4
        /*0070*/ 	.byte	0x02, 0x4c
        /*0072*/ 	.byte	0x01
	.zero		1


	//----- nvinfo : EIATTR_MERCURY_ISA_VERSION
	.align		4
        /*0074*/ 	.byte	0x03, 0x5f
        /*0076*/ 	.short	0x0101


	//----- nvinfo : EIATTR_UNUSED_LOAD_BYTE_OFFSET
	.align		4
        /*0078*/ 	.byte	0x04, 0x44
        /*007a*/ 	.short	(.L_87 - .L_86)


	//   ....[0]....
.L_86:
        /*007c*/ 	.word	0x00000af0
        /*0080*/ 	.word	0x0000fff0


	//   ....[1]....
        /*0084*/ 	.word	0x00000e60
        /*0088*/ 	.word	0x0000fff0


	//   ....[2]....
        /*008c*/ 	.word	0x00001e80
        /*0090*/ 	.word	0x0000fff0


	//   ....[3]....
        /*0094*/ 	.word	0x000029a0
        /*0098*/ 	.word	0x0000fff0


	//   ....[4]....
        /*009c*/ 	.word	0x00002d10
        /*00a0*/ 	.word	0x0000fff0


	//   ....[5]....
        /*00a4*/ 	.word	0x00003e20
        /*00a8*/ 	.word	0x0000fff0


	//----- nvinfo : EIATTR_COOP_GROUP_MASK_REGIDS
	.align		4
.L_87:
        /*00ac*/ 	.byte	0x04, 0x29
        /*00ae*/ 	.short	(.L_89 - .L_88)


	//   ....[0]....
.L_88:
        /*00b0*/ 	.word	0xffffffff


	//   ....[1]....
        /*00b4*/ 	.word	0xffffffff


	//   ....[2]....
        /*00b8*/ 	.word	0xffffffff


	//   ....[3]....
        /*00bc*/ 	.word	0xffffffff


	//   ....[4]....
        /*00c0*/ 	.word	0xffffffff


	//   ....[5]....
        /*00c4*/ 	.word	0xffffffff


	//   ....[6]....
        /*00c8*/ 	.word	0xffffffff


	//   ....[7]....
        /*00cc*/ 	.word	0xffffffff


	//   ....[8]....
        /*00d0*/ 	.word	0xffffffff


	//   ....[9]....
        /*00d4*/ 	.word	0xffffffff


	//   ....[10]....
        /*00d8*/ 	.word	0xffffffff


	//   ....[11]....
        /*00dc*/ 	.word	0xffffffff


	//   ....[12]....
        /*00e0*/ 	.word	0xffffffff


	//   ....[13]....
        /*00e4*/ 	.word	0xffffffff


	//   ....[14]....
        /*00e8*/ 	.word	0xffffffff


	//   ....[15]....
        /*00ec*/ 	.word	0xffffffff


	//   ....[16]....
        /*00f0*/ 	.word	0xffffffff


	//   ....[17]....
        /*00f4*/ 	.word	0xffffffff


	//   ....[18]....
        /*00f8*/ 	.word	0xffffffff


	//   ....[19]....
        /*00fc*/ 	.word	0xffffffff


	//   ....[20]....
        /*0100*/ 	.word	0xffffffff


	//   ....[21]....
        /*0104*/ 	.word	0xffffffff


	//   ....[22]....
        /*0108*/ 	.word	0xffffffff


	//   ....[23]....
        /*010c*/ 	.word	0xffffffff


	//   ....[24]....
        /*0110*/ 	.word	0xffffffff


	//   ....[25]....
        /*0114*/ 	.word	0xffffffff


	//   ....[26]....
        /*0118*/ 	.word	0xffffffff


	//   ....[27]....
        /*011c*/ 	.word	0xffffffff


	//   ....[28]....
        /*0120*/ 	.word	0xffffffff


	//   ....[29]....
        /*0124*/ 	.word	0xffffffff


	//----- nvinfo : EIATTR_COOP_GROUP_INSTR_OFFSETS
	.align		4
.L_89:
        /*0128*/ 	.byte	0x04, 0x28
        /*012a*/ 	.short	(.L_91 - .L_90)


	//   ....[0]....
.L_90:
        /*012c*/ 	.word	0x00000960


	//   ....[1]....
        /*0130*/ 	.word	0x00000990


	//   ....[2]....
        /*0134*/ 	.word	0x000009f0


	//   ....[3]....
        /*0138*/ 	.word	0x00000a40


	//   ....[4]....
        /*013c*/ 	.word	0x00000a60


	//   ....[5]....
        /*0140*/ 	.word	0x00000ca0


	//   ....[6]....
        /*0144*/ 	.word	0x00000cf0


	//   ....[7]....
        /*0148*/ 	.word	0x00000d30


	//   ....[8]....
        /*014c*/ 	.word	0x00000d70


	//   ....[9]....
        /*0150*/ 	.word	0x00000d90


	//   ....[10]....
        /*0154*/ 	.word	0x00001cf0


	//   ....[11]....
        /*0158*/ 	.word	0x00001d20


	//   ....[12]....
        /*015c*/ 	.word	0x00001d80


	//   ....[13]....
        /*0160*/ 	.word	0x00001dd0


	//   ....[14]....
        /*0164*/ 	.word	0x00001df0


	//   ....[15]....
        /*0168*/ 	.word	0x00002810


	//   ....[16]....
        /*016c*/ 	.word	0x00002840


	//   ....[17]....
        /*0170*/ 	.word	0x000028a0


	//   ....[18]....
        /*0174*/ 	.word	0x000028f0


	//   ....[19]....
        /*0178*/ 	.word	0x00002910


	//   ....[20]....
        /*017c*/ 	.word	0x00002b50


	//   ....[21]....
        /*0180*/ 	.word	0x00002ba0


	//   ....[22]....
        /*0184*/ 	.word	0x00002be0


	//   ....[23]....
        /*0188*/ 	.word	0x00002c20


	//   ....[24]....
        /*018c*/ 	.word	0x00002c40


	//   ....[25]....
        /*0190*/ 	.word	0x00003c90


	//   ....[26]....
        /*0194*/ 	.word	0x00003cc0


	//   ....[27]....
        /*0198*/ 	.word	0x00003d20


	//   ....[28]....
        /*019c*/ 	.word	0x00003d70


	//   ....[29]....
        /*01a0*/ 	.word	0x00003d90


	//----- nvinfo : EIATTR_VRC_CTA_INIT_COUNT
	.align		4
.L_91:
        /*01a4*/ 	.byte	0x02, 0x4a
	.zero		1
	.zero		1


	//----- nvinfo : EIATTR_EXIT_INSTR_OFFSETS
	.align		4
        /*01a8*/ 	.byte	0x04, 0x1c
        /*01aa*/ 	.short	(.L_93 - .L_92)


	//   ....[0]....
.L_92:
        /*01ac*/ 	.word	0x00000080


	//   ....[1]....
        /*01b0*/ 	.word	0x000000c0


	//   ....[2]....
        /*01b4*/ 	.word	0x00003f60


	//   ....[3]....
        /*01b8*/ 	.word	0x00003fb0


	//----- nvinfo : EIATTR_MAX_THREADS
	.align		4
.L_93:
        /*01bc*/ 	.byte	0x04, 0x05
        /*01be*/ 	.short	(.L_95 - .L_94)
.L_94:
        /*01c0*/ 	.word	0x00000200
        /*01c4*/ 	.word	0x00000001
        /*01c8*/ 	.word	0x00000001


	//----- nvinfo : EIATTR_CRS_STACK_SIZE
	.align		4
.L_95:
        /*01cc*/ 	.byte	0x04, 0x1e
        /*01ce*/ 	.short	(.L_97 - .L_96)
.L_96:
        /*01d0*/ 	.word	0x00000000


	//----- nvinfo : EIATTR_CBANK_PARAM_SIZE
	.align		4
.L_97:
        /*01d4*/ 	.byte	0x03, 0x19
        /*01d6*/ 	.short	0x001d


	//----- nvinfo : EIATTR_PARAM_CBANK
	.align		4
        /*01d8*/ 	.byte	0x04, 0x0a
        /*01da*/ 	.short	(.L_99 - .L_98)
	.align		4
.L_98:
        /*01dc*/ 	.word	index@(.nv.constant0._ZN3cub18CUB_300001_SM_10006detail6reduce28DeviceReduceSingleTileKernelINS2_10policy_hubIfjN4cuda3std3__44plusIvEEE10Policy1000EPfSC_iS9_ffNS7_10__identityEEEvT0_T1_T2_T3_T4_T6_)
        /*01e0*/ 	.short	0x0380
        /*01e2*/ 	.short	0x001d


	//----- nvinfo : EIATTR_SW_WAR
	.align		4
.L_99:
        /*01e4*/ 	.byte	0x04, 0x36
        /*01e6*/ 	.short	(.L_101 - .L_100)
.L_100:
        /*01e8*/ 	.word	0x00000008
.L_101:


//--------------------- .nv.info._ZN3cub18CUB_300001_SM_10006detail6reduce18DeviceReduceKernelINS2_10policy_hubIfjN4cuda3std3__44plusIvEEE10Policy1000EPfjS9_fNS7_10__identityEEEvT0_PT3_T1_NS0_13GridEvenShareISH_EET2_T4_ --------------------------
	.section	.nv.info._ZN3cub18CUB_300001_SM_10006detail6reduce18DeviceReduceKernelINS2_10policy_hubIfjN4cuda3std3__44plusIvEEE10Policy1000EPfjS9_fNS7_10__identityEEEvT0_PT3_T1_NS0_13GridEvenShareISH_EET2_T4_,"",@"SHT_CUDA_INFO"
	.sectionflags	@""
	.align	4


	//----- nvinfo : EIATTR_CUDA_API_VERSION
	.align		4
        /*0000*/ 	.byte	0x04, 0x37
        /*0002*/ 	.short	(.L_103 - .L_102)
.L_102:
        /*0004*/ 	.word	0x00000082


	//----- nvinfo : EIATTR_KPARAM_INFO
	.align		4
.L_103:
        /*0008*/ 	.byte	0x04, 0x17
        /*000a*/ 	.short	(.L_105 - .L_104)
.L_104:
        /*000c*/ 	.word	0x00000000
        /*0010*/ 	.short	0x0005
        /*0012*/ 	.short	0x003d
        /*0014*/ 	.byte	0x00, 0xf0, 0x05, 0x00


	//----- nvinfo : EIATTR_KPARAM_INFO
	.align		4
.L_105:
        /*0018*/ 	.byte	0x04, 0x17
        /*001a*/ 	.short	(.L_107 - .L_106)
.L_106:
        /*001c*/ 	.word	0x00000000
        /*0020*/ 	.short	0x0004
        /*0022*/ 	.short	0x003c
        /*0024*/ 	.byte	0x00, 0xf0, 0x05, 0x00


	//----- nvinfo : EIATTR_KPARAM_INFO
	.align		4
.L_107:
        /*0028*/ 	.byte	0x04, 0x17
        /*002a*/ 	.short	(.L_109 - .L_108)
.L_108:
        /*002c*/ 	.word	0x00000000
        /*0030*/ 	.short	0x0003
        /*0032*/ 	.short	0x0014
        /*0034*/ 	.byte	0x00, 0xf0, 0xa1, 0x00


	//----- nvinfo : EIATTR_KPARAM_INFO
	.align		4
.L_109:
        /*0038*/ 	.byte	0x04, 0x17
        /*003a*/ 	.short	(.L_111 - .L_110)
.L_110:
        /*003c*/ 	.word	0x00000000
        /*0040*/ 	.short	0x0002
        /*0042*/ 	.short	0x0010
        /*0044*/ 	.byte	0x00, 0xf0, 0x11, 0x00


	//----- nvinfo : EIATTR_KPARAM_INFO
	.align		4
.L_111:
        /*0048*/ 	.byte	0x04, 0x17
        /*004a*/ 	.short	(.L_113 - .L_112)
.L_112:
        /*004c*/ 	.word	0x00000000
        /*0050*/ 	.short	0x0001
        /*0052*/ 	.short	0x0008
        /*0054*/ 	.byte	0x00, 0xf5, 0x21, 0x00


	//----- nvinfo : EIATTR_KPARAM_INFO
	.align		4
.L_113:
        /*0058*/ 	.byte	0x04, 0x17
        /*005a*/ 	.short	(.L_115 - .L_114)
.L_114:
        /*005c*/ 	.word	0x00000000
        /*0060*/ 	.short	0x0000
        /*0062*/ 	.short	0x0000
        /*0064*/ 	.byte	0x00, 0xf5, 0x21, 0x00


	//----- nvinfo : EIATTR_SPARSE_MMA_MASK
	.align		4
.L_115:
        /*0068*/ 	.byte	0x03, 0x50
        /*006a*/ 	.short	0x0000


	//----- nvinfo : EIATTR_MAXREG_COUNT
	.align		4
        /*006c*/ 	.byte	0x03, 0x1b
        /*006e*/ 	.short	0x0080


	//----- nvinfo : EIATTR_NUM_BARRIERS
	.align		4
        /*0070*/ 	.byte	0x02, 0x4c
        /*0072*/ 	.byte	0x01
	.zero		1


	//----- nvinfo : EIATTR_MERCURY_ISA_VERSION
	.align		4
        /*0074*/ 	.byte	0x03, 0x5f
        /*0076*/ 	.short	0x0101


	//----- nvinfo : EIATTR_UNUSED_LOAD_BYTE_OFFSET
	.align		4
        /*0078*/ 	.byte	0x04, 0x44
        /*007a*/ 	.short	(.L_117 - .L_116)


	//   ....[0]....
.L_116:
        /*007c*/ 	.word	0x00000670
        /*0080*/ 	.word	0x0000fff0


	//   ....[1]....
        /*0084*/ 	.word	0x000009e0
        /*0088*/ 	.word	0x0000fff0


	//   ....[2]....
        /*008c*/ 	.word	0x00001590
        /*0090*/ 	.word	0x0000fff0


	//   ....[3]....
        /*0094*/ 	.word	0x00001ca0
        /*0098*/ 	.word	0x0000fff0


	//   ....[4]....
        /*009c*/ 	.word	0x00002010
        /*00a0*/ 	.word	0x0000fff0


	//   ....[5]....
        /*00a4*/ 	.word	0x00002d00
        /*00a8*/ 	.word	0x0000fff0


	//----- nvinfo : EIATTR_COOP_GROUP_MASK_REGIDS
	.align		4
.L_117:
        /*00ac*/ 	.byte	0x04, 0x29
        /*00ae*/ 	.short	(.L_119 - .L_118)


	//   ....[0]....
.L_118:
        /*00b0*/ 	.word	0xffffffff


	//   ....[1]....
        /*00b4*/ 	.word	0xffffffff


	//   ....[2]....
        /*00b8*/ 	.word	0xffffffff


	//   ....[3]....
        /*00bc*/ 	.word	0xffffffff


	//   ....[4]....
        /*00c0*/ 	.word	0xffffffff


	//   ....[5]....
        /*00c4*/ 	.word	0xffffffff


	//   ....[6]....
        /*00c8*/ 	.word	0xffffffff


	//   ....[7]....
        /*00cc*/ 	.word	0xffffffff


	//   ....[8]....
        /*00d0*/ 	.word	0xffffffff


	//   ....[9]....
        /*00d4*/ 	.word	0xffffffff


	//   ....[10]....
        /*00d8*/ 	.word	0xffffffff


	//   ....[11]....
        /*00dc*/ 	.word	0xffffffff


	//   ....[12]....
        /*00e0*/ 	.word	0xffffffff


	//   ....[13]....
        /*00e4*/ 	.word	0xffffffff


	//   ....[14]....
        /*00e8*/ 	.word	0xffffffff


	//   ....[15]....
        /*00ec*/ 	.word	0xffffffff


	//   ....[16]....
        /*00f0*/ 	.word	0xffffffff


	//   ....[17]....
        /*00f4*/ 	.word	0xffffffff


	//   ....[18]....
        /*00f8*/ 	.word	0xffffffff


	//   ....[19]....
        /*00fc*/ 	.word	0xffffffff


	//   ....[20]....
        /*0100*/ 	.word	0xffffffff


	//   ....[21]....
        /*0104*/ 	.word	0xffffffff


	//   ....[22]....
        /*0108*/ 	.word	0xffffffff


	//   ....[23]....
        /*010c*/ 	.word	0xffffffff


	//   ....[24]....
        /*0110*/ 	.word	0xffffffff


	//   ....[25]....
        /*0114*/ 	.word	0xffffffff


	//   ....[26]....
        /*0118*/ 	.word	0xffffffff


	//   ....[27]....
        /*011c*/ 	.word	0xffffffff


	//   ....[28]....
        /*0120*/ 	.word	0xffffffff


	//   ....[29]....
        /*0124*/ 	.word	0xffffffff


	//----- nvinfo : EIATTR_COOP_GROUP_INSTR_OFFSETS
	.align		4
.L_119:
        /*0128*/ 	.byte	0x04, 0x28
        /*012a*/ 	.short	(.L_121 - .L_120)


	//   ....[0]....
.L_120:
        /*012c*/ 	.word	0x000004e0


	//   ....[1]....
        /*0130*/ 	.word	0x00000510


	//   ....[2]....
        /*0134*/ 	.word	0x00000570


	//   ....[3]....
        /*0138*/ 	.word	0x000005c0


	//   ....[4]....
        /*013c*/ 	.word	0x000005e0


	//   ....[5]....
        /*0140*/ 	.word	0x00000820


	//   ....[6]....
        /*0144*/ 	.word	0x00000870


	//   ....[7]....
        /*0148*/ 	.word	0x000008b0


	//   ....[8]....
        /*014c*/ 	.word	0x000008f0


	//   ....[9]....
        /*0150*/ 	.word	0x00000910


	//   ....[10]....
        /*0154*/ 	.word	0x00001400


	//   ....[11]....
        /*0158*/ 	.word	0x00001430


	//   ....[12]....
        /*015c*/ 	.word	0x00001490


	//   ....[13]....
        /*0160*/ 	.word	0x000014e0


	//   ....[14]....
        /*0164*/ 	.word	0x00001500


	//   ....[15]....
        /*0168*/ 	.word	0x00001b10


	//   ....[16]....
        /*016c*/ 	.word	0x00001b40


	//   ....[17]....
        /*0170*/ 	.word	0x00001ba0


	//   ....[18]....
        /*0174*/ 	.word	0x00001bf0


	//   ....[19]....
        /*0178*/ 	.word	0x00001c10


	//   ....[20]....
        /*017c*/ 	.word	0x00001e50


	//   ....[21]....
        /*0180*/ 	.word	0x00001ea0


	//   ....[22]....
        /*0184*/ 	.word	0x00001ee0


	//   ....[23]....
        /*0188*/ 	.word	0x00001f20


	//   ....[24]....
        /*018c*/ 	.word	0x00001f40


	//   ....[25]....
        /*0190*/ 	.word	0x00002b70


	//   ....[26]....
        /*0194*/ 	.word	0x00002ba0


	//   ....[27]....
        /*0198*/ 	.word	0x00002c00


	//   ....[28]....
        /*019c*/ 	.word	0x00002c50


	//   ....[29]....
        /*01a0*/ 	.word	0x00002c70


	//----- nvinfo : EIATTR_VRC_CTA_INIT_COUNT
	.align		4
.L_121:
        /*01a4*/ 	.byte	0x02, 0x4a
	.zero		1
	.zero		1


	//----- nvinfo : EIATTR_EXIT_INSTR_OFFSETS
	.align		4
        /*01a8*/ 	.byte	0x04, 0x1c
        /*01aa*/ 	.short	(.L_123 - .L_122)


	//   ....[0]....
.L_122:
        /*01ac*/ 	.word	0x00002e40


	//   ....[1]....
        /*01b0*/ 	.word	0x00002e80


	//----- nvinfo : EIATTR_MAX_THREADS
	.align		4
.L_123:
        /*01b4*/ 	.byte	0x04, 0x05
        /*01b6*/ 	.short	(.L_125 - .L_124)
.L_124:
        /*01b8*/ 	.word	0x00000200
        /*01bc*/ 	.word	0x00000001
        /*01c0*/ 	.word	0x00000001


	//----- nvinfo : EIATTR_CRS_STACK_SIZE
	.align		4
.L_125:
        /*01c4*/ 	.byte	0x04, 0x1e
        /*01c6*/ 	.short	(.L_127 - .L_126)
.L_126:
        /*01c8*/ 	.word	0x00000000


	//----- nvinfo : EIATTR_CBANK_PARAM_SIZE
	.align		4
.L_127:
        /*01cc*/ 	.byte	0x03, 0x19
        /*01ce*/ 	.short	0x003e


	//----- nvinfo : EIATTR_PARAM_CBANK
	.align		4
        /*01d0*/ 	.byte	0x04, 0x0a
        /*01d2*/ 	.short	(.L_129 - .L_128)
	.align		4
.L_128:
        /*01d4*/ 	.word	index@(.nv.constant0._ZN3cub18CUB_300001_SM_10006detail6reduce18DeviceReduceKernelINS2_10policy_hubIfjN4cuda3std3__44plusIvEEE10Policy1000EPfjS9_fNS7_10__identityEEEvT0_PT3_T1_NS0_13GridEvenShareISH_EET2_T4_)
        /*01d8*/ 	.short	0x0380
        /*01da*/ 	.short	0x003e


	//----- nvinfo : EIATTR_SW_WAR
	.align		4
.L_129:
        /*01dc*/ 	.byte	0x04, 0x36
        /*01de*/ 	.short	(.L_131 - .L_130)
.L_130:
        /*01e0*/ 	.word	0x00000008
.L_131:


//--------------------- .nv.info._ZN3cub18CUB_300001_SM_10006detail6reduce28DeviceReduceSingleTileKernelINS2_10policy_hubIfjN4cuda3std3__44plusIvEEE10Policy1000EPfSC_jS9_ffNS7_10__identityEEEvT0_T1_T2_T3_T4_T6_ --------------------------
	.section	.nv.info._ZN3cub18CUB_300001_SM_10006detail6reduce28DeviceReduceSingleTileKernelINS2_10policy_hubIfjN4cuda3std3__44plusIvEEE10Policy1000EPfSC_jS9_ffNS7_10__identityEEEvT0_T1_T2_T3_T4_T6_,"",@"SHT_CUDA_INFO"
	.sectionflags	@""
	.align	4


	//----- nvinfo : EIATTR_CUDA_API_VERSION
	.align		4
        /*0000*/ 	.byte	0x04, 0x37
        /*0002*/ 	.short	(.L_133 - .L_132)
.L_132:
        /*0004*/ 	.word	0x00000082


	//----- nvinfo : EIATTR_KPARAM_INFO
	.align		4
.L_133:
        /*0008*/ 	.byte	0x04, 0x17
        /*000a*/ 	.short	(.L_135 - .L_134)
.L_134:
        /*000c*/ 	.word	0x00000000
        /*0010*/ 	.short	0x0005
        /*0012*/ 	.short	0x001c
        /*0014*/ 	.byte	0x00, 0xf0, 0x05, 0x00


	//----- nvinfo : EIATTR_KPARAM_INFO
	.align		4
.L_135:
        /*0018*/ 	.byte	0x04, 0x17
        /*001a*/ 	.short	(.L_137 - .L_136)
.L_136:
        /*001c*/ 	.word	0x00000000
        /*0020*/ 	.short	0x0004
        /*0022*/ 	.short	0x0018
        /*0024*/ 	.byte	0x00, 0xf0, 0x11, 0x00


	//----- nvinfo : EIATTR_KPARAM_INFO
	.align		4
.L_137:
        /*0028*/ 	.byte	0x04, 0x17
        /*002a*/ 	.short	(.L_139 - .L_138)
.L_138:
        /*002c*/ 	.word	0x00000000
        /*0030*/ 	.short	0x0003
        /*0032*/ 	.short	0x0014
        /*0034*/ 	.byte	0x00, 0xf0, 0x05, 0x00


	//----- nvinfo : EIATTR_KPARAM_INFO
	.align		4
.L_139:
        /*0038*/ 	.byte	0x04, 0x17
        /*003a*/ 	.short	(.L_141 - .L_140)
.L_140:
        /*003c*/ 	.word	0x00000000
        /*0040*/ 	.short	0x0002
        /*0042*/ 	.short	0x0010
        /*0044*/ 	.byte	0x00, 0xf0, 0x11, 0x00


	//----- nvinfo : EIATTR_KPARAM_INFO
	.align		4
.L_141:
        /*0048*/ 	.byte	0x04, 0x17
        /*004a*/ 	.short	(.L_143 - .L_142)
.L_142:
        /*004c*/ 	.word	0x00000000
        /*0050*/ 	.short	0x0001
        /*0052*/ 	.short	0x0008
        /*0054*/ 	.byte	0x00, 0xf5, 0x21, 0x00


	//----- nvinfo : EIATTR_KPARAM_INFO
	.align		4
.L_143:
        /*0058*/ 	.byte	0x04, 0x17
        /*005a*/ 	.short	(.L_145 - .L_144)
.L_144:
        /*005c*/ 	.word	0x00000000
        /*0060*/ 	.short	0x0000
        /*0062*/ 	.short	0x0000
        /*0064*/ 	.byte	0x00, 0xf5, 0x21, 0x00


	//----- nvinfo : EIATTR_SPARSE_MMA_MASK
	.align		4
.L_145:
        /*0068*/ 	.byte	0x03, 0x50
        /*006a*/ 	.short	0x0000


	//----- nvinfo : EIATTR_MAXREG_COUNT
	.align		4
        /*006c*/ 	.byte	0x03, 0x1b
        /*006e*/ 	.short	0x0080


	//----- nvinfo : EIATTR_NUM_BARRIERS
	.align		4
        /*0070*/ 	.byte	0x02, 0x4c
        /*0072*/ 	.byte	0x01
	.zero		1


	//----- nvinfo : EIATTR_MERCURY_ISA_VERSION
	.align		4
        /*0074*/ 	.byte	0x03, 0x5f
        /*0076*/ 	.short	0x0101


	//----- nvinfo : EIATTR_UNUSED_LOAD_BYTE_OFFSET
	.align		4
        /*0078*/ 	.byte	0x04, 0x44
        /*007a*/ 	.short	(.L_147 - .L_146)


	//   ....[0]....
.L_146:
        /*007c*/ 	.word	0x00000a90
        /*0080*/ 	.word	0x0000fff0


	//   ....[1]....
        /*0084*/ 	.word	0x00000e00
        /*0088*/ 	.word	0x0000fff0


	//   ....[2]....
        /*008c*/ 	.word	0x00001900
        /*0090*/ 	.word	0x0000fff0


	//   ....[3]....
        /*0094*/ 	.word	0x000023c0
        /*0098*/ 	.word	0x0000fff0


	//   ....[4]....
        /*009c*/ 	.word	0x00002730
        /*00a0*/ 	.word	0x0000fff0


	//   ....[5]....
        /*00a4*/ 	.word	0x00003340
        /*00a8*/ 	.word	0x0000fff0


	//----- nvinfo : EIATTR_COOP_GROUP_MASK_REGIDS
	.align		4
.L_147:
        /*00ac*/ 	.byte	0x04, 0x29
        /*00ae*/ 	.short	(.L_149 - .L_148)


	//   ....[0]....
.L_148:
        /*00b0*/ 	.word	0xffffffff


	//   ....[1]....
        /*00b4*/ 	.word	0xffffffff


	//   ....[2]....
        /*00b8*/ 	.word	0xffffffff


	//   ....[3]....
        /*00bc*/ 	.word	0xffffffff


	//   ....[4]....
        /*00c0*/ 	.word	0xffffffff


	//   ....[5]....
        /*00c4*/ 	.word	0xffffffff


	//   ....[6]....
        /*00c8*/ 	.word	0xffffffff


	//   ....[7]....
        /*00cc*/ 	.word	0xffffffff


	//   ....[8]....
        /*00d0*/ 	.word	0xffffffff


	//   ....[9]....
        /*00d4*/ 	.word	0xffffffff


	//   ....[10]....
        /*00d8*/ 	.word	0xffffffff


	//   ....[11]....
        /*00dc*/ 	.word	0xffffffff


	//   ....[12]....
        /*00e0*/ 	.word	0xffffffff


	//   ....[13]....
        /*00e4*/ 	.word	0xffffffff


	//   ....[14]....
        /*00e8*/ 	.word	0xffffffff


	//   ....[15]....
        /*00ec*/ 	.word	0xffffffff


	//   ....[16]....
        /*00f0*/ 	.word	0xffffffff


	//   ....[17]....
        /*00f4*/ 	.word	0xffffffff


	//   ....[18]....
        /*00f8*/ 	.word	0xffffffff


	//   ....[19]....
        /*00fc*/ 	.word	0xffffffff


	//   ....[20]....
        /*0100*/ 	.word	0xffffffff


	//   ....[21]....
        /*0104*/ 	.word	0xffffffff


	//   ....[22]....
        /*0108*/ 	.word	0xffffffff


	//   ....[23]....
        /*010c*/ 	.word	0xffffffff


	//   ....[24]....
        /*0110*/ 	.word	0xffffffff


	//   ....[25]....
        /*0114*/ 	.word	0xffffffff


	//   ....[26]....
        /*0118*/ 	.word	0xffffffff


	//   ....[27]....
        /*011c*/ 	.word	0xffffffff


	//   ....[28]....
        /*0120*/ 	.word	0xffffffff


	//   ....[29]....
        /*0124*/ 	.word	0xffffffff


	//----- nvinfo : EIATTR_COOP_GROUP_INSTR_OFFSETS
	.align		4
.L_149:
        /*0128*/ 	.byte	0x04, 0x28
        /*012a*/ 	.short	(.L_151 - .L_150)


	//   ....[0]....
.L_150:
        /*012c*/ 	.word	0x00000900


	//   ....[1]....
        /*0130*/ 	.word	0x00000930


	//   ....[2]....
        /*0134*/ 	.word	0x00000990


	//   ....[3]....
        /*0138*/ 	.word	0x000009e0


	//   ....[4]....
        /*013c*/ 	.word	0x00000a00


	//   ....[5]....
        /*0140*/ 	.word	0x00000c40


	//   ....[6]....
        /*0144*/ 	.word	0x00000c70


	//   ....[7]....
        /*0148*/ 	.word	0x00000cc0


	//   ....[8]....
        /*014c*/ 	.word	0x00000d10


	//   ....[9]....
        /*0150*/ 	.word	0x00000d30


	//   ....[10]....
        /*0154*/ 	.word	0x00001770


	//   ....[11]....
        /*0158*/ 	.word	0x000017a0


	//   ....[12]....
        /*015c*/ 	.word	0x00001800


	//   ....[13]....
        /*0160*/ 	.word	0x00001850


	//   ....[14]....
        /*0164*/ 	.word	0x00001870


	//   ....[15]....
        /*0168*/ 	.word	0x00002230


	//   ....[16]....
        /*016c*/ 	.word	0x00002260


	//   ....[17]....
        /*0170*/ 	.word	0x000022c0


	//   ....[18]....
        /*0174*/ 	.word	0x00002310


	//   ....[19]....
        /*0178*/ 	.word	0x00002330


	//   ....[20]....
        /*017c*/ 	.word	0x00002570


	//   ....[21]....
        /*0180*/ 	.word	0x000025a0


	//   ....[22]....
        /*0184*/ 	.word	0x000025f0


	//   ....[23]....
        /*0188*/ 	.word	0x00002640


	//   ....[24]....
        /*018c*/ 	.word	0x00002660


	//   ....[25]....
        /*0190*/ 	.word	0x000031b0


	//   ....[26]....
        /*0194*/ 	.word	0x000031e0


	//   ....[27]....
        /*0198*/ 	.word	0x00003240


	//   ....[28]....
        /*019c*/ 	.word	0x00003290


	//   ....[29]....
        /*01a0*/ 	.word	0x000032b0


	//----- nvinfo : EIATTR_VRC_CTA_INIT_COUNT
	.align		4
.L_151:
        /*01a4*/ 	.byte	0x02, 0x4a
	.zero		1
	.zero		1


	//----- nvinfo : EIATTR_EXIT_INSTR_OFFSETS
	.align		4
        /*01a8*/ 	.byte	0x04, 0x1c
        /*01aa*/ 	.short	(.L_153 - .L_152)


	//   ....[0]....
.L_152:
        /*01ac*/ 	.word	0x00000080


	//   ....[1]....
        /*01b0*/ 	.word	0x000000c0


	//   ....[2]....
        /*01b4*/ 	.word	0x00003480


	//   ....[3]....
        /*01b8*/ 	.word	0x000034d0


	//----- nvinfo : EIATTR_MAX_THREADS
	.align		4
.L_153:
        /*01bc*/ 	.byte	0x04, 0x05
        /*01be*/ 	.short	(.L_155 - .L_154)
.L_154:
        /*01c0*/ 	.word	0x00000200
        /*01c4*/ 	.word	0x00000001
        /*01c8*/ 	.word	0x00000001


	//----- nvinfo : EIATTR_CRS_STACK_SIZE
	.align		4
.L_155:
        /*01cc*/ 	.byte	0x04, 0x1e
        /*01ce*/ 	.short	(.L_157 - .L_156)
.L_156:
        /*01d0*/ 	.word	0x00000000


	//----- nvinfo : EIATTR_CBANK_PARAM_SIZE
	.align		4
.L_157:
        /*01d4*/ 	.byte	0x03, 0x19
        /*01d6*/ 	.short	0x001d


	//----- nvinfo : EIATTR_PARAM_CBANK
	.align		4
        /*01d8*/ 	.byte	0x04, 0x0a
        /*01da*/ 	.short	(.L_159 - .L_158)
	.align		4
.L_158:
        /*01dc*/ 	.word	index@(.nv.constant0._ZN3cub18CUB_300001_SM_10006detail6reduce28DeviceReduceSingleTileKernelINS2_10policy_hubIfjN4cuda3std3__44plusIvEEE10Policy1000EPfSC_jS9_ffNS7_10__identityEEEvT0_T1_T2_T3_T4_T6_)
        /*01e0*/ 	.short	0x0380
        /*01e2*/ 	.short	0x001d


	//----- nvinfo : EIATTR_SW_WAR
	.align		4
.L_159:
        /*01e4*/ 	.byte	0x04, 0x36
        /*01e6*/ 	.short	(.L_161 - .L_160)
.L_160:
        /*01e8*/ 	.word	0x00000008
.L_161:


//--------------------- .nv.info._ZN3cub18CUB_300001_SM_10006detail11EmptyKernelIvEEvv --------------------------
	.section	.nv.info._ZN3cub18CUB_300001_SM_10006detail11EmptyKernelIvEEvv,"",@"SHT_CUDA_INFO"
	.sectionflags	@""
	.align	4


	//----- nvinfo : EIATTR_CUDA_API_VERSION
	.align		4
        /*0000*/ 	.byte	0x04, 0x37
        /*0002*/ 	.short	(.L_163 - .L_162)
.L_162:
        /*0004*/ 	.word	0x00000082


	//----- nvinfo : EIATTR_SPARSE_MMA_MASK
	.align		4
.L_163:
        /*0008*/ 	.byte	0x03, 0x50
        /*000a*/ 	.short	0x0000


	//----- nvinfo : EIATTR_MAXREG_COUNT
	.align		4
        /*000c*/ 	.byte	0x03, 0x1b
        /*000e*/ 	.short	0x00ff


	//----- nvinfo : EIATTR_MERCURY_ISA_VERSION
	.align		4
        /*0010*/ 	.byte	0x03, 0x5f
        /*0012*/ 	.short	0x0101


	//----- nvinfo : EIATTR_VRC_CTA_INIT_COUNT
	.align		4
        /*0014*/ 	.byte	0x02, 0x4a
	.zero		1
	.zero		1


	//----- nvinfo : EIATTR_EXIT_INSTR_OFFSETS
	.align		4
        /*0018*/ 	.byte	0x04, 0x1c
        /*001a*/ 	.short	(.L_165 - .L_164)


	//   ....[0]....
.L_164:
        /*001c*/ 	.word	0x00000010


	//----- nvinfo : EIATTR_SW_WAR
	.align		4
.L_165:
        /*0020*/ 	.byte	0x04, 0x36
        /*0022*/ 	.short	(.L_167 - .L_166)
.L_166:
        /*0024*/ 	.word	0x00000008
.L_167:


//--------------------- .nv.info._Z10InitializeIfEvPT_ii --------------------------
	.section	.nv.info._Z10InitializeIfEvPT_ii,"",@"SHT_CUDA_INFO"
	.sectionflags	@""
	.align	4


	//----- nvinfo : EIATTR_CUDA_API_VERSION
	.align		4
        /*0000*/ 	.byte	0x04, 0x37
        /*0002*/ 	.short	(.L_169 - .L_168)
.L_168:
        /*0004*/ 	.word	0x00000082


	//----- nvinfo : EIATTR_KPARAM_INFO
	.align		4
.L_169:
        /*0008*/ 	.byte	0x04, 0x17
        /*000a*/ 	.short	(.L_171 - .L_170)
.L_170:
        /*000c*/ 	.word	0x00000000
        /*0010*/ 	.short	0x0002
        /*0012*/ 	.short	0x000c
        /*0014*/ 	.byte	0x00, 0xf0, 0x11, 0x00


	//----- nvinfo : EIATTR_KPARAM_INFO
	.align		4
.L_171:
        /*0018*/ 	.byte	0x04, 0x17
        /*001a*/ 	.short	(.L_173 - .L_172)
.L_172:
        /*001c*/ 	.word	0x00000000
        /*0020*/ 	.short	0x0001
        /*0022*/ 	.short	0x0008
        /*0024*/ 	.byte	0x00, 0xf0, 0x11, 0x00


	//----- nvinfo : EIATTR_KPARAM_INFO
	.align		4
.L_173:
        /*0028*/ 	.byte	0x04, 0x17
        /*002a*/ 	.short	(.L_175 - .L_174)
.L_174:
        /*002c*/ 	.word	0x00000000
        /*0030*/ 	.short	0x0000
        /*0032*/ 	.short	0x0000
        /*0034*/ 	.byte	0x00, 0xf5, 0x21, 0x00


	//----- nvinfo : EIATTR_SPARSE_MMA_MASK
	.align		4
.L_175:
        /*0038*/ 	.byte	0x03, 0x50
        /*003a*/ 	.short	0x0000


	//----- nvinfo : EIATTR_MAXREG_COUNT
	.align		4
        /*003c*/ 	.byte	0x03, 0x1b
        /*003e*/ 	.short	0x00ff


	//----- nvinfo : EIATTR_MERCURY_ISA_VERSION
	.align		4
        /*0040*/ 	.byte	0x03, 0x5f
        /*0042*/ 	.short	0x0101


	//----- nvinfo : EIATTR_VRC_CTA_INIT_COUNT
	.align		4
        /*0044*/ 	.byte	0x02, 0x4a
	.zero		1
	.zero		1


	//----- nvinfo : EIATTR_EXIT_INSTR_OFFSETS
	.align		4
        /*0048*/ 	.byte	0x04, 0x1c
        /*004a*/ 	.short	(.L_177 - .L_176)


	//   ....[0]....
.L_176:
        /*004c*/ 	.word	0x00000070


	//   ....[1]....
        /*0050*/ 	.word	0x00000670


	//----- nvinfo : EIATTR_CRS_STACK_SIZE
	.align		4
.L_177:
        /*0054*/ 	.byte	0x04, 0x1e
        /*0056*/ 	.short	(.L_179 - .L_178)
.L_178:
        /*0058*/ 	.word	0x00000000


	//----- nvinfo : EIATTR_CBANK_PARAM_SIZE
	.align		4
.L_179:
        /*005c*/ 	.byte	0x03, 0x19
        /*005e*/ 	.short	0x0010


	//----- nvinfo : EIATTR_PARAM_CBANK
	.align		4
        /*0060*/ 	.byte	0x04, 0x0a
        /*0062*/ 	.short	(.L_181 - .L_180)
	.align		4
.L_180:
        /*0064*/ 	.word	index@(.nv.constant0._Z10InitializeIfEvPT_ii)
        /*0068*/ 	.short	0x0380
        /*006a*/ 	.short	0x0010


	//----- nvinfo : EIATTR_SW_WAR
	.align		4
.L_181:
        /*006c*/ 	.byte	0x04, 0x36
        /*006e*/ 	.short	(.L_183 - .L_182)
.L_182:
        /*0070*/ 	.word	0x00000008
.L_183:


//--------------------- .nv.callgraph             --------------------------
	.section	.nv.callgraph,"",@"SHT_CUDA_CALLGRAPH"
	.align	4
	.sectionentsize	8
	.align		4
        /*0000*/ 	.word	0x00000000
	.align		4
        /*0004*/ 	.word	0xffffffff
	.align		4
        /*0008*/ 	.word	0x00000000
	.align		4
        /*000c*/ 	.word	0xfffffffe
	.align		4
        /*0010*/ 	.word	0x00000000
	.align		4
        /*0014*/ 	.word	0xfffffffd
	.align		4
        /*0018*/ 	.word	0x00000000
	.align		4
        /*001c*/ 	.word	0xfffffffc


//--------------------- .nv.constant4             --------------------------
	.section	.nv.constant4,"a",@progbits
	.align	8
	.align		8
.nv.constant4:
        /*0000*/ 	.dword	f
	.align		8
        /*0008*/ 	.dword	g
	.align		8
        /*0010*/ 	.dword	_ZN30_INTERNAL_e4302117_4_k_cu_main4cuda3std3__45__cpo5beginE
	.align		8
        /*0018*/ 	.dword	_ZN30_INTERNAL_e4302117_4_k_cu_main4cuda3std3__45__cpo3endE
	.align		8
        /*0020*/ 	.dword	_ZN30_INTERNAL_e4302117_4_k_cu_main4cuda3std3__45__cpo6cbeginE
	.align		8
        /*0028*/ 	.dword	_ZN30_INTERNAL_e4302117_4_k_cu_main4cuda3std3__45__cpo4cendE
	.align		8
        /*0030*/ 	.dword	_ZN30_INTERNAL_e4302117_4_k_cu_main4cuda3std3__45__cpo6rbeginE
	.align		8
        /*0038*/ 	.dword	_ZN30_INTERNAL_e4302117_4_k_cu_main4cuda3std3__45__cpo4rendE
	.align		8
        /*0040*/ 	.dword	_ZN30_INTERNAL_e4302117_4_k_cu_main4cuda3std3__45__cpo7crbeginE
	.align		8
        /*0048*/ 	.dword	_ZN30_INTERNAL_e4302117_4_k_cu_main4cuda3std3__45__cpo5crendE
	.align		8
        /*0050*/ 	.dword	_ZN30_INTERNAL_e4302117_4_k_cu_main4cuda3std3__432_GLOBAL__N__e4302117_4_k_cu_main6ignoreE
	.align		8
        /*0058*/ 	.dword	_ZN30_INTERNAL_e4302117_4_k_cu_main4cuda3std3__419piecewise_constructE
	.align		8
        /*0060*/ 	.dword	_ZN30_INTERNAL_e4302117_4_k_cu_main4cuda3std3__48in_placeE
	.align		8
        /*0068*/ 	.dword	_ZN30_INTERNAL_e4302117_4_k_cu_main4cuda3std3__420unreachable_sentinelE
	.align		8
        /*0070*/ 	.dword	_ZN30_INTERNAL_e4302117_4_k_cu_main4cuda3std3__47nulloptE
	.align		8
        /*0078*/ 	.dword	_ZN30_INTERNAL_e4302117_4_k_cu_main4cuda3std3__48unexpectE
	.align		8
        /*0080*/ 	.dword	_ZN30_INTERNAL_e4302117_4_k_cu_main4cuda3std6ranges3__45__cpo4swapE
	.align		8
        /*0088*/ 	.dword	_ZN30_INTERNAL_e4302117_4_k_cu_main4cuda3std6ranges3__45__cpo9iter_moveE
	.align		8
        /*0090*/ 	.dword	_ZN30_INTERNAL_e4302117_4_k_cu_main4cuda3std6ranges3__45__cpo5beginE
	.align		8
        /*0098*/ 	.dword	_ZN30_INTERNAL_e4302117_4_k_cu_main4cuda3std6ranges3__45__cpo3endE
	.align		8
        /*00a0*/ 	.dword	_ZN30_INTERNAL_e4302117_4_k_cu_main4cuda3std6ranges3__45__cpo6cbeginE
	.align		8
        /*00a8*/ 	.dword	_ZN30_INTERNAL_e4302117_4_k_cu_main4cuda3std6ranges3__45__cpo4cendE
	.align		8
        /*00b0*/ 	.dword	_ZN30_INTERNAL_e4302117_4_k_cu_main4cuda3std6ranges3__45__cpo7advanceE
	.align		8
        /*00b8*/ 	.dword	_ZN30_INTERNAL_e4302117_4_k_cu_main4cuda3std6ranges3__45__cpo9iter_swapE
	.align		8
        /*00c0*/ 	.dword	_ZN30_INTERNAL_e4302117_4_k_cu_main4cuda3std6ranges3__45__cpo4nextE
	.align		8
        /*00c8*/ 	.dword	_ZN30_INTERNAL_e4302117_4_k_cu_main4cuda3std6ranges3__45__cpo4prevE
	.align		8
        /*00d0*/ 	.dword	_ZN30_INTERNAL_e4302117_4_k_cu_main4cuda3std6ranges3__45__cpo4dataE
	.align		8
        /*00d8*/ 	.dword	_ZN30_INTERNAL_e4302117_4_k_cu_main4cuda3std6ranges3__45__cpo5cdataE
	.align		8
        /*00e0*/ 	.dword	_ZN30_INTERNAL_e4302117_4_k_cu_main4cuda3std6ranges3__45__cpo4sizeE
	.align		8
        /*00e8*/ 	.dword	_ZN30_INTERNAL_e4302117_4_k_cu_main4cuda3std6ranges3__45__cpo5ssizeE
	.align		8
        /*00f0*/ 	.dword	_ZN30_INTERNAL_e4302117_4_k_cu_main4cuda3std6ranges3__45__cpo8distanceE
	.align		8
        /*00f8*/ 	.dword	_ZN30_INTERNAL_e4302117_4_k_cu_main6thrust24THRUST_300001_SM_1000_NS6system6detail10sequential3seqE
	.align		8
        /*0100*/ 	.dword	_ZN30_INTERNAL_e4302117_4_k_cu_main6thrust24THRUST_300001_SM_1000_NS12placeholders2_1E
	.align		8
        /*0108*/ 	.dword	_ZN30_INTERNAL_e4302117_4_k_cu_main6thrust24THRUST_300001_SM_1000_NS12placeholders2_2E
	.align		8
        /*0110*/ 	.dword	_ZN30_INTERNAL_e4302117_4_k_cu_main6thrust24THRUST_300001_SM_1000_NS12placeholders2_3E
	.align		8
        /*0118*/ 	.dword	_ZN30_INTERNAL_e4302117_4_k_cu_main6thrust24THRUST_300001_SM_1000_NS12placeholders2_4E
	.align		8
        /*0120*/ 	.dword	_ZN30_INTERNAL_e4302117_4_k_cu_main6thrust24THRUST_300001_SM_1000_NS12placeholders2_5E
	.align		8
        /*0128*/ 	.dword	_ZN30_INTERNAL_e4302117_4_k_cu_main6thrust24THRUST_300001_SM_1000_NS12placeholders2_6E
	.align		8
        /*0130*/ 	.dword	_ZN30_INTERNAL_e4302117_4_k_cu_main6thrust24THRUST_300001_SM_1000_NS12placeholders2_7E
	.align		8
        /*0138*/ 	.dword	_ZN30_INTERNAL_e4302117_4_k_cu_main6thrust24THRUST_300001_SM_1000_NS12placeholders2_8E
	.align		8
        /*0140*/ 	.dword	_ZN30_INTERNAL_e4302117_4_k_cu_main6thrust24THRUST_300001_SM_1000_NS12placeholders2_9E
	.align		8
        /*0148*/ 	.dword	_ZN30_INTERNAL_e4302117_4_k_cu_main6thrust24THRUST_300001_SM_1000_NS12placeholders3_10E


//--------------------- .text._ZN3cub18CUB_300001_SM_10006detail6reduce28DeviceReduceSingleTileKernelINS2_10policy_hubIfjN4cuda3std3__44plusIvEEE10Policy1000EPfSC_iS9_ffNS7_10__identityEEEvT0_T1_T2_T3_T4_T6_ --------------------------
	.section	.text._ZN3cub18CUB_300001_SM_10006detail6reduce28DeviceReduceSingleTileKernelINS2_10policy_hubIfjN4cuda3std3__44plusIvEEE10Policy1000EPfSC_iS9_ffNS7_10__identityEEEvT0_T1_T2_T3_T4_T6_,"ax",@progbits
	.align	128
        .global         _ZN3cub18CUB_300001_SM_10006detail6reduce28DeviceReduceSingleTileKernelINS2_10policy_hubIfjN4cuda3std3__44plusIvEEE10Policy1000EPfSC_iS9_ffNS7_10__identityEEEvT0_T1_T2_T3_T4_T6_
        .type           _ZN3cub18CUB_300001_SM_10006detail6reduce28DeviceReduceSingleTileKernelINS2_10policy_hubIfjN4cuda3std3__44plusIvEEE10Policy1000EPfSC_iS9_ffNS7_10__identityEEEvT0_T1_T2_T3_T4_T6_,@function
        .size           _ZN3cub18CUB_300001_SM_10006detail6reduce28DeviceReduceSingleTileKernelINS2_10policy_hubIfjN4cuda3std3__44plusIvEEE10Policy1000EPfSC_iS9_ffNS7_10__identityEEEvT0_T1_T2_T3_T4_T6_,(.L_x_150 - _ZN3cub18CUB_300001_SM_10006detail6reduce28DeviceReduceSingleTileKernelINS2_10policy_hubIfjN4cuda3std3__44plusIvEEE10Policy1000EPfSC_iS9_ffNS7_10__identityEEEvT0_T1_T2_T3_T4_T6_)
        .other          _ZN3cub18CUB_300001_SM_10006detail6reduce28DeviceReduceSingleTileKernelINS2_10policy_hubIfjN4cuda3std3__44plusIvEEE10Policy1000EPfSC_iS9_ffNS7_10__identityEEEvT0_T1_T2_T3_T4_T6_,@"STO_CUDA_ENTRY STV_DEFAULT"
_ZN3cub18CUB_300001_SM_10006detail6reduce28DeviceReduceSingleTileKernelINS2_10policy_hubIfjN4cuda3std3__44plusIvEEE10Policy1000EPfSC_iS9_ffNS7_10__identityEEEvT0_T1_T2_T3_T4_T6_:
.text._ZN3cub18CUB_300001_SM_10006detail6reduce28DeviceReduceSingleTileKernelINS2_10policy_hubIfjN4cuda3std3__44plusIvEEE10Policy1000EPfSC_iS9_ffNS7_10__identityEEEvT0_T1_T2_T3_T4_T6_:
[----:B------:R-:W-:Y:S01]  /*0000*/  LDC R1, c[0x0][0x37c] ;  /* 0x0000df00ff017b82 */ /* 0x000fe20000000800 */
[----:B------:R-:W0:Y:S01]  /*0010*/  LDCU UR4, c[0x0][0x390] ;  /* 0x00007200ff0477ac */ /* 0x000e220008000800 */
[----:B------:R-:W1:Y:S01]  /*0020*/  LDCU.64 UR6, c[0x0][0x358] ;  /* 0x00006b00ff0677ac */ /* 0x000e620008000a00 */
[----:B0-----:R-:W-:-:S04]  /*0030*/  MOV R3, UR4 ;  /* 0x0000000400037c02 */ /* 0x001fc80008000f00 */
[----:B------:R-:W-:-:S13]  /*0040*/  ISETP.NE.AND P0, PT, R3, RZ, PT ;  /* 0x000000ff0300720c */ /* 0x000fda0003f05270 */
[----:B-1----:R-:W-:Y:S05]  /*0050*/  @P0 BRA `(.L_x_0) ;  /* 0x00000000001c0947 */ /* 0x002fea0003800000 */
[----:B------:R-:W0:Y:S02]  /*0060*/  S2R R0, SR_TID.X ;  /* 0x0000000000007919 */ /* 0x000e240000002100 */
[----:B0-----:R-:W-:-:S13]  /*0070*/  ISETP.NE.AND P0, PT, R0, RZ, PT ;  /* 0x000000ff0000720c */ /* 0x001fda0003f05270 */
[----:B------:R-:W-:Y:S05]  /*0080*/  @P0 EXIT ;  /* 0x000000000000094d */ /* 0x000fea0003800000 */
[----:B------:R-:W0:Y:S08]  /*0090*/  LDC R5, c[0x0][0x398] ;  /* 0x0000e600ff057b82 */ /* 0x000e300000000800 */
[----:B------:R-:W0:Y:S02]  /*00a0*/  LDC.64 R2, c[0x0][0x388] ;  /* 0x0000e200ff027b82 */ /* 0x000e240000000a00 */
[----:B0-----:R-:W-:Y:S01]  /*00b0*/  STG.E desc[UR6][R2.64], R5 ;  /* 0x0000000502007986 */ /* 0x001fe2000c101906 */
[----:B------:R-:W-:Y:S05]  /*00c0*/  EXIT ;  /* 0x000000000000794d */ /* 0x000fea0003800000 */
.L_x_0:
[----:B------:R-:W0:Y:S01]  /*00d0*/  LDCU UR4, c[0x0][0x380] ;  /* 0x00007000ff0477ac */ /* 0x000e220008000800 */
[----:B------:R-:W-:Y:S01]  /*00e0*/  BSSY.RECONVERGENT B0, `(.L_x_1) ;  /* 0x00003e7000007945 */ /* 0x000fe20003800200 */
[----:B0-----:R-:W-:-:S09]  /*00f0*/  ULOP3.LUT UP0, URZ, UR4, 0x7, URZ, 0xc0, !UPT ;  /* 0x0000000704ff7892 */ /* 0x001fd2000f80c0ff */
[----:B------:R-:W-:Y:S05]  /*0100*/  BRA.U UP0, `(.L_x_2) ;  /* 0x0000001d00ac7547 */ /* 0x000fea000b800000 */
[----:B------:R-:W-:-:S13]  /*0110*/  ISETP.GT.AND P0, PT, R3, 0x1fff, PT ;  /* 0x00001fff0300780c */ /* 0x000fda0003f04270 */
[----:B------:R-:W-:Y:S05]  /*0120*/  @P0 BRA `(.L_x_3) ;  /* 0x0000000c00c80947 */ /* 0x000fea0003800000 */
[----:B------:R-:W0:Y:S01]  /*0130*/  S2R R0, SR_TID.X ;  /* 0x0000000000007919 */ /* 0x000e220000002100 */
[----:B------:R-:W-:Y:S01]  /*0140*/  BSSY.RECONVERGENT B1, `(.L_x_4) ;  /* 0x0000009000017945 */ /* 0x000fe20003800200 */
[----:B------:R-:W-:Y:S01]  /*0150*/  HFMA2 R2, -RZ, RZ, 0, 0 ;  /* 0x00000000ff027431 */ /* 0x000fe200000001ff */
[----:B0-----:R-:W-:Y:S02]  /*0160*/  ISETP.GE.AND P0, PT, R0, R3, PT ;  /* 0x000000030000720c */ /* 0x001fe40003f06270 */
[----:B------:R-:W-:-:S11]  /*0170*/  MOV R10, R0 ;  /* 0x00000000000a7202 */ /* 0x000fd60000000f00 */
[----:B------:R-:W-:Y:S05]  /*0180*/  @P0 BRA `(.L_x_5) ;  /* 0x0000000000100947 */ /* 0x000fea0003800000 */
[----:B------:R-:W0:Y:S02]  /*0190*/  LDC.64 R4, c[0x0][0x380] ;  /* 0x0000e000ff047b82 */ /* 0x000e240000000a00 */
[----:B0-----:R-:W-:-:S05]  /*01a0*/  IMAD.WIDE.U32 R4, R0, 0x4, R4 ;  /* 0x0000000400047825 */ /* 0x001fca00078e0004 */
[----:B------:R0:W5:Y:S01]  /*01b0*/  LDG.E.CONSTANT R2, desc[UR6][R4.64] ;  /* 0x0000000604027981 */ /* 0x000162000c1e9900 */
[----:B------:R-:W-:-:S07]  /*01c0*/  IADD3 R10, PT, PT, R0, 0x200, RZ ;  /* 0x00000200000a7810 */ /* 0x000fce0007ffe0ff */
.L_x_5:
[----:B------:R-:W-:Y:S05]  /*01d0*/  BSYNC.RECONVERGENT B1 ;  /* 0x0000000000017941 */ /* 0x000fea0003800200 */
.L_x_4:
[----:B------:R-:W-:Y:S01]  /*01e0*/  ISETP.GE.AND P0, PT, R10, R3, PT ;  /* 0x000000030a00720c */ /* 0x000fe20003f06270 */
[----:B------:R-:W-:-:S12]  /*01f0*/  BSSY.RECONVERGENT B1, `(.L_x_6) ;  /* 0x0000074000017945 */ /* 0x000fd80003800200 */
[----:B------:R-:W-:Y:S05]  /*0200*/  @P0 BRA `(.L_x_7) ;  /* 0x0000000400c80947 */ /* 0x000fea0003800000 */
[----:B0-----:R-:W-:Y:S01]  /*0210*/  LOP3.LUT R4, RZ, R10, RZ, 0x33, !PT ;  /* 0x0000000aff047212 */ /* 0x001fe200078e33ff */
[----:B------:R-:W-:Y:S03]  /*0220*/  BSSY.RECONVERGENT B2, `(.L_x_8) ;  /* 0x0000015000027945 */ /* 0x000fe60003800200 */
[----:B------:R-:W-:-:S04]  /*0230*/  IADD3 R6, PT, PT, R4, R3, RZ ;  /* 0x0000000304067210 */ /* 0x000fc80007ffe0ff */
[C---:B------:R-:W-:Y:S02]  /*0240*/  LOP3.LUT R4, R6.reuse, 0x600, RZ, 0xc0, !PT ;  /* 0x0000060006047812 */ /* 0x040fe400078ec0ff */
[----:B------:R-:W-:Y:S02]  /*0250*/  ISETP.GE.U32.AND P1, PT, R6, 0x600, PT ;  /* 0x000006000600780c */ /* 0x000fe40003f26070 */
[----:B------:R-:W-:-:S13]  /*0260*/  ISETP.NE.AND P0, PT, R4, 0x600, PT ;  /* 0x000006000400780c */ /* 0x000fda0003f05270 */
[----:B------:R-:W-:Y:S05]  /*0270*/  @!P0 BRA `(.L_x_9) ;  /* 0x00000000003c8947 */ /* 0x000fea0003800000 */
[----:B------:R-:W0:Y:S01]  /*0280*/  LDC.64 R4, c[0x0][0x380] ;  /* 0x0000e000ff047b82 */ /* 0x000e220000000a00 */
[----:B------:R-:W-:-:S04]  /*0290*/  LEA.HI R6, R6, 0x1, RZ, 0x17 ;  /* 0x0000000106067811 */ /* 0x000fc800078fb8ff */
[----:B------:R-:W-:-:S04]  /*02a0*/  LOP3.LUT R6, R6, 0x3, RZ, 0xc0, !PT ;  /* 0x0000000306067812 */ /* 0x000fc800078ec0ff */
[----:B------:R-:W-:Y:S01]  /*02b0*/  IADD3 R6, PT, PT, -R6, RZ, RZ ;  /* 0x000000ff06067210 */ /* 0x000fe20007ffe1ff */
[----:B0-----:R-:W-:-:S05]  /*02c0*/  IMAD.WIDE.U32 R4, R10, 0x4, R4 ;  /* 0x000000040a047825 */ /* 0x001fca00078e0004 */
[----:B------:R-:W-:-:S07]  /*02d0*/  MOV R7, R5 ;  /* 0x0000000500077202 */ /* 0x000fce0000000f00 */
.L_x_10:
[----:B------:R-:W-:-:S06]  /*02e0*/  MOV R5, R7 ;  /* 0x0000000700057202 */ /* 0x000fcc0000000f00 */
[----:B------:R0:W2:Y:S01]  /*02f0*/  LDG.E.CONSTANT R5, desc[UR6][R4.64] ;  /* 0x0000000604057981 */ /* 0x0000a2000c1e9900 */
[----:B------:R-:W-:Y:S02]  /*0300*/  IADD3 R6, PT, PT, R6, 0x1, RZ ;  /* 0x0000000106067810 */ /* 0x000fe40007ffe0ff */
[----:B------:R-:W-:Y:S02]  /*0310*/  IADD3 R10, PT, PT, R10, 0x200, RZ ;  /* 0x000002000a0a7810 */ /* 0x000fe40007ffe0ff */
[----:B------:R-:W-:Y:S02]  /*0320*/  ISETP.NE.AND P0, PT, R6, RZ, PT ;  /* 0x000000ff0600720c */ /* 0x000fe40003f05270 */
[----:B0-----:R-:W-:-:S04]  /*0330*/  IADD3 R4, P2, PT, R4, 0x800, RZ ;  /* 0x0000080004047810 */ /* 0x001fc80007f5e0ff */
[----:B------:R-:W-:Y:S01]  /*0340*/  IADD3.X R7, PT, PT, RZ, R7, RZ, P2, !PT ;  /* 0x00000007ff077210 */ /* 0x000fe200017fe4ff */
[----:B--2--5:R-:W-:-:S06]  /*0350*/  FADD R2, R5, R2 ;  /* 0x0000000205027221 */ /* 0x024fcc0000000000 */
[----:B------:R-:W-:Y:S05]  /*0360*/  @P0 BRA `(.L_x_10) ;  /* 0xfffffffc00dc0947 */ /* 0x000fea000383ffff */
.L_x_9:
[----:B------:R-:W-:Y:S05]  /*0370*/  BSYNC.RECONVERGENT B2 ;  /* 0x0000000000027941 */ /* 0x000fea0003800200 */
.L_x_8:
[----:B------:R-:W-:Y:S05]  /*0380*/  @!P1 BRA `(.L_x_7) ;  /* 0x0000000400689947 */ /* 0x000fea0003800000 */
[----:B------:R-:W-:Y:S01]  /*0390*/  IADD3 R4, PT, PT, -R10, R3, RZ ;  /* 0x000000030a047210 */ /* 0x000fe20007ffe1ff */
[----:B------:R-:W-:Y:S01]  /*03a0*/  BSSY.RECONVERGENT B2, `(.L_x_11) ;  /* 0x0000031000027945 */ /* 0x000fe20003800200 */
[----:B------:R-:W-:Y:S02]  /*03b0*/  PLOP3.LUT P0, PT, PT, PT, PT, 0x80, 0x8 ;  /* 0x000000000008781c */ /* 0x000fe40003f0f070 */
[----:B------:R-:W-:-:S13]  /*03c0*/  ISETP.GT.AND P1, PT, R4, 0x1800, PT ;  /* 0x000018000400780c */ /* 0x000fda0003f24270 */
[----:B------:R-:W-:Y:S05]  /*03d0*/  @!P1 BRA `(.L_x_12) ;  /* 0x0000000000b49947 */ /* 0x000fea0003800000 */
[----:B------:R-:W-:Y:S02]  /*03e0*/  PLOP3.LUT P0, PT, PT, PT, PT, 0x8, 0x80 ;  /* 0x000000000080781c */ /* 0x000fe40003f0e170 */
[----:B------:R-:W-:-:S11]  /*03f0*/  IADD3 R11, PT, PT, R3, -0x1800, RZ ;  /* 0xffffe800030b7810 */ /* 0x000fd60007ffe0ff */
.L_x_13:
[----:B------:R-:W0:Y:S01]  /*0400*/  LDC.64 R8, c[0x0][0x380] ;  /* 0x0000e000ff087b82 */ /* 0x000e220000000a00 */
[C---:B------:R-:W-:Y:S01]  /*0410*/  IADD3 R7, PT, PT, R10.reuse, 0x800, RZ ;  /* 0x000008000a077810 */ /* 0x040fe20007ffe0ff */
[----:B0-----:R-:W-:-:S05]  /*0420*/  IMAD.WIDE R24, R10, 0x4, R8 ;  /* 0x000000040a187825 */ /* 0x001fca00078e0208 */
[----:B------:R-:W2:Y:S04]  /*0430*/  LDG.E.CONSTANT R13, desc[UR6][R24.64] ;  /* 0x00000006180d7981 */ /* 0x000ea8000c1e9900 */
[----:B------:R-:W3:Y:S01]  /*0440*/  LDG.E.CONSTANT R12, desc[UR6][R24.64+0x800] ;  /* 0x00080006180c7981 */ /* 0x000ee2000c1e9900 */
[----:B------:R-:W-:-:S03]  /*0450*/  IMAD.WIDE R6, R7, 0x4, R8 ;  /* 0x0000000407067825 */ /* 0x000fc600078e0208 */
[----:B------:R-:W4:Y:S04]  /*0460*/  LDG.E.CONSTANT R14, desc[UR6][R24.64+0x1000] ;  /* 0x00100006180e7981 */ /* 0x000f28000c1e9900 */
[----:B------:R-:W4:Y:S04]  /*0470*/  LDG.E.CONSTANT R18, desc[UR6][R24.64+0x1800] ;  /* 0x0018000618127981 */ /* 0x000f28000c1e9900 */
[----:B------:R-:W4:Y:S01]  /*0480*/  LDG.E.CONSTANT R17, desc[UR6][R6.64] ;  /* 0x0000000606117981 */ /* 0x000f22000c1e9900 */
[----:B------:R-:W-:-:S03]  /*0490*/  IADD3 R5, PT, PT, R10, 0x1000, RZ ;  /* 0x000010000a057810 */ /* 0x000fc60007ffe0ff */
[----:B------:R-:W4:Y:S04]  /*04a0*/  LDG.E.CONSTANT R16, desc[UR6][R6.64+0x800] ;  /* 0x0008000606107981 */ /* 0x000f28000c1e9900 */
[----:B------:R-:W4:Y:S01]  /*04b0*/  LDG.E.CONSTANT R15, desc[UR6][R6.64+0x1000] ;  /* 0x00100006060f7981 */ /* 0x000f22000c1e9900 */
[----:B------:R-:W-:-:S03]  /*04c0*/  IMAD.WIDE R4, R5, 0x4, R8 ;  /* 0x0000000405047825 */ /* 0x000fc600078e0208 */
[----:B------:R-:W4:Y:S04]  /*04d0*/  LDG.E.CONSTANT R22, desc[UR6][R6.64+0x1800] ;  /* 0x0018000606167981 */ /* 0x000f28000c1e9900 */
[----:B------:R-:W4:Y:S01]  /*04e0*/  LDG.E.CONSTANT R21, desc[UR6][R4.64] ;  /* 0x0000000604157981 */ /* 0x000f22000c1e9900 */
[----:B------:R-:W-:-:S03]  /*04f0*/  IADD3 R23, PT, PT, R10, 0x1800, RZ ;  /* 0x000018000a177810 */ /* 0x000fc60007ffe0ff */
[----:B------:R-:W4:Y:S04]  /*0500*/  LDG.E.CONSTANT R20, desc[UR6][R4.64+0x800] ;  /* 0x0008000604147981 */ /* 0x000f28000c1e9900 */
[----:B------:R-:W4:Y:S01]  /*0510*/  LDG.E.CONSTANT R19, desc[UR6][R4.64+0x1000] ;  /* 0x0010000604137981 */ /* 0x000f22000c1e9900 */
[----:B------:R-:W-:-:S03]  /*0520*/  IMAD.WIDE R8, R23, 0x4, R8 ;  /* 0x0000000417087825 */ /* 0x000fc600078e0208 */
[----:B------:R-:W4:Y:S04]  /*0530*/  LDG.E.CONSTANT R26, desc[UR6][R4.64+0x1800] ;  /* 0x00180006041a7981 */ /* 0x000f28000c1e9900 */
[----:B------:R-:W4:Y:S04]  /*0540*/  LDG.E.CONSTANT R25, desc[UR6][R8.64] ;  /* 0x0000000608197981 */ /* 0x000f28000c1e9900 */
[----:B------:R-:W4:Y:S04]  /*0550*/  LDG.E.CONSTANT R23, desc[UR6][R8.64+0x800] ;  /* 0x0008000608177981 */ /* 0x000f28000c1e9900 */
[----:B------:R-:W4:Y:S04]  /*0560*/  LDG.E.CONSTANT R24, desc[UR6][R8.64+0x1000] ;  /* 0x0010000608187981 */ /* 0x000f28000c1e9900 */
[----:B------:R-:W4:Y:S01]  /*0570*/  LDG.E.CONSTANT R27, desc[UR6][R8.64+0x1800] ;  /* 0x00180006081b7981 */ /* 0x000f22000c1e9900 */
[----:B------:R-:W-:-:S04]  /*0580*/  IADD3 R10, PT, PT, R10, 0x2000, RZ ;  /* 0x000020000a0a7810 */ /* 0x000fc80007ffe0ff */
[----:B------:R-:W-:Y:S01]  /*0590*/  ISETP.GE.AND P1, PT, R10, R11, PT ;  /* 0x0000000b0a00720c */ /* 0x000fe20003f26270 */
[----:B--2--5:R-:W-:-:S04]  /*05a0*/  FADD R13, R13, R2 ;  /* 0x000000020d0d7221 */ /* 0x024fc80000000000 */
[----:B---3--:R-:W-:-:S04]  /*05b0*/  FADD R13, R13, R12 ;  /* 0x0000000c0d0d7221 */ /* 0x008fc80000000000 */
[----:B----4-:R-:W-:-:S04]  /*05c0*/  FADD R13, R13, R14 ;  /* 0x0000000e0d0d7221 */ /* 0x010fc80000000000 */
[----:B------:R-:W-:-:S04]  /*05d0*/  FADD R18, R13, R18 ;  /* 0x000000120d127221 */ /* 0x000fc80000000000 */
        /* <DEDUP_REMOVED lines=11> */
[----:B------:R-:W-:Y:S01]  /*0690*/  FADD R2, R24, R27 ;  /* 0x0000001b18027221 */ /* 0x000fe20000000000 */
[----:B------:R-:W-:Y:S06]  /*06a0*/  @!P1 BRA `(.L_x_13) ;  /* 0xfffffffc00549947 */ /* 0x000fec000383ffff */
.L_x_12:
[----:B------:R-:W-:Y:S05]  /*06b0*/  BSYNC.RECONVERGENT B2 ;  /* 0x0000000000027941 */ /* 0x000fea0003800200 */
.L_x_11:
[----:B------:R-:W-:Y:S01]  /*06c0*/  IADD3 R4, PT, PT, -R10, R3, RZ ;  /* 0x000000030a047210 */ /* 0x000fe20007ffe1ff */
[----:B------:R-:W-:Y:S03]  /*06d0*/  BSSY.RECONVERGENT B2, `(.L_x_14) ;  /* 0x0000019000027945 */ /* 0x000fe60003800200 */
[----:B------:R-:W-:-:S13]  /*06e0*/  ISETP.GT.AND P1, PT, R4, 0x800, PT ;  /* 0x000008000400780c */ /* 0x000fda0003f24270 */
[----:B------:R-:W-:Y:S05]  /*06f0*/  @!P1 BRA `(.L_x_15) ;  /* 0x0000000000589947 */ /* 0x000fea0003800000 */
        /* <DEDUP_REMOVED lines=8> */
[----:B------:R-:W4:Y:S04]  /*0780*/  LDG.E.CONSTANT R15, desc[UR6][R6.64] ;  /* 0x00000006060f7981 */ /* 0x000f28000c1e9900 */
[----:B------:R-:W4:Y:S04]  /*0790*/  LDG.E.CONSTANT R17, desc[UR6][R6.64+0x800] ;  /* 0x0008000606117981 */ /* 0x000f28000c1e9900 */
[----:B------:R-:W4:Y:S04]  /*07a0*/  LDG.E.CONSTANT R19, desc[UR6][R6.64+0x1000] ;  /* 0x0010000606137981 */ /* 0x000f28000c1e9900 */
[----:B------:R-:W4:Y:S01]  /*07b0*/  LDG.E.CONSTANT R21, desc[UR6][R6.64+0x1800] ;  /* 0x0018000606157981 */ /* 0x000f22000c1e9900 */
[----:B------:R-:W-:-:S02]  /*07c0*/  PLOP3.LUT P0, PT, PT, PT, PT, 0x8, 0x80 ;  /* 0x000000000080781c */ /* 0x000fc40003f0e170 */
[----:B------:R-:W-:Y:S01]  /*07d0*/  IADD3 R10, PT, PT, R10, 0x1000, RZ ;  /* 0x000010000a0a7810 */ /* 0x000fe20007ffe0ff */
[----:B--2--5:R-:W-:-:S04]  /*07e0*/  FADD R9, R2, R9 ;  /* 0x0000000902097221 */ /* 0x024fc80000000000 */
[----:B---3--:R-:W-:-:S04]  /*07f0*/  FADD R8, R9, R8 ;  /* 0x0000000809087221 */ /* 0x008fc80000000000 */
[----:B----4-:R-:W-:-:S04]  /*0800*/  FADD R8, R8, R11 ;  /* 0x0000000b08087221 */ /* 0x010fc80000000000 */
[----:B------:R-:W-:-:S04]  /*0810*/  FADD R8, R8, R13 ;  /* 0x0000000d08087221 */ /* 0x000fc80000000000 */
[----:B------:R-:W-:-:S04]  /*0820*/  FADD R8, R8, R15 ;  /* 0x0000000f08087221 */ /* 0x000fc80000000000 */
[----:B------:R-:W-:-:S04]  /*0830*/  FADD R8, R8, R17 ;  /* 0x0000001108087221 */ /* 0x000fc80000000000 */
[----:B------:R-:W-:-:S04]  /*0840*/  FADD R8, R8, R19 ;  /* 0x0000001308087221 */ /* 0x000fc80000000000 */
[----:B------:R-:W-:-:S07]  /*0850*/  FADD R2, R8, R21 ;  /* 0x0000001508027221 */ /* 0x000fce0000000000 */
.L_x_15:
[----:B------:R-:W-:Y:S05]  /*0860*/  BSYNC.RECONVERGENT B2 ;  /* 0x0000000000027941 */ /* 0x000fea0003800200 */
.L_x_14:
[----:B------:R-:W-:-:S13]  /*0870*/  ISETP.LT.OR P0, PT, R10, R3, P0 ;  /* 0x000000030a00720c */ /* 0x000fda0000701670 */
[----:B------:R-:W-:Y:S05]  /*0880*/  @!P0 BRA `(.L_x_7) ;  /* 0x0000000000288947 */ /* 0x000fea0003800000 */
[----:B------:R-:W0:Y:S02]  /*0890*/  LDC.64 R4, c[0x0][0x380] ;  /* 0x0000e000ff047b82 */ /* 0x000e240000000a00 */
[----:B0-----:R-:W-:-:S05]  /*08a0*/  IMAD.WIDE R4, R10, 0x4, R4 ;  /* 0x000000040a047825 */ /* 0x001fca00078e0204 */
[----:B------:R-:W2:Y:S04]  /*08b0*/  LDG.E.CONSTANT R7, desc[UR6][R4.64] ;  /* 0x0000000604077981 */ /* 0x000ea8000c1e9900 */
[----:B------:R-:W3:Y:S04]  /*08c0*/  LDG.E.CONSTANT R6, desc[UR6][R4.64+0x800] ;  /* 0x0008000604067981 */ /* 0x000ee8000c1e9900 */
[----:B------:R-:W4:Y:S04]  /*08d0*/  LDG.E.CONSTANT R9, desc[UR6][R4.64+0x1000] ;  /* 0x0010000604097981 */ /* 0x000f28000c1e9900 */
[----:B------:R-:W4:Y:S01]  /*08e0*/  LDG.E.CONSTANT R11, desc[UR6][R4.64+0x1800] ;  /* 0x00180006040b7981 */ /* 0x000f22000c1e9900 */
[----:B--2--5:R-:W-:-:S04]  /*08f0*/  FADD R7, R2, R7 ;  /* 0x0000000702077221 */ /* 0x024fc80000000000 */
[----:B---3--:R-:W-:-:S04]  /*0900*/  FADD R6, R7, R6 ;  /* 0x0000000607067221 */ /* 0x008fc80000000000 */
[----:B----4-:R-:W-:-:S04]  /*0910*/  FADD R6, R6, R9 ;  /* 0x0000000906067221 */ /* 0x010fc80000000000 */
[----:B------:R-:W-:-:S07]  /*0920*/  FADD R2, R6, R11 ;  /* 0x0000000b06027221 */ /* 0x000fce0000000000 */
.L_x_7:
[----:B------:R-:W-:Y:S05]  /*0930*/  BSYNC.RECONVERGENT B1 ;  /* 0x0000000000017941 */ /* 0x000fea0003800200 */
.L_x_6:
[----:B------:R-:W-:-:S13]  /*0940*/  ISETP.GE.AND P0, PT, R3, 0x200, PT ;  /* 0x000002000300780c */ /* 0x000fda0003f06270 */
[----:B------:R-:W-:Y:S05]  /*0950*/  @!P0 BRA `(.L_x_16) ;  /* 0x0000000000b48947 */ /* 0x000fea0003800000 */
[----:B-----5:R-:W1:Y:S01]  /*0960*/  SHFL.DOWN P0, R3, R2, 0x1, 0x1f ;  /* 0x08201f0002037f89 */ /* 0x020e620000000000 */
[----:B------:R-:W2:Y:S01]  /*0970*/  S2R R7, SR_LANEID ;  /* 0x0000000000077919 */ /* 0x000ea20000000000 */
[----:B-1----:R-:W-:-:S05]  /*0980*/  @P0 FADD R3, R3, R2 ;  /* 0x0000000203030221 */ /* 0x002fca0000000000 */
[----:B0-----:R-:W0:Y:S01]  /*0990*/  SHFL.DOWN P0, R4, R3, 0x2, 0x1f ;  /* 0x08401f0003047f89 */ /* 0x001e220000000000 */
[----:B--2---:R-:W-:-:S13]  /*09a0*/  ISETP.NE.AND P1, PT, R7, RZ, PT ;  /* 0x000000ff0700720c */ /* 0x004fda0003f25270 */
[----:B------:R-:W1:Y:S01]  /*09b0*/  @!P1 S2R R8, SR_CgaCtaId ;  /* 0x0000000000089919 */ /* 0x000e620000008800 */
[----:B------:R-:W-:Y:S01]  /*09c0*/  @!P1 MOV R7, 0x400 ;  /* 0x0000040000079802 */ /* 0x000fe20000000f00 */
[----:B0-----:R-:W-:Y:S01]  /*09d0*/  @P0 FADD R4, R3, R4 ;  /* 0x0000000403040221 */ /* 0x001fe20000000000 */
[----:B------:R-:W-:-:S04]  /*09e0*/  @!P1 SHF.R.U32.HI R3, RZ, 0x3, R0 ;  /* 0x00000003ff039819 */ /* 0x000fc80000011600 */
[----:B------:R-:W0:Y:S01]  /*09f0*/  SHFL.DOWN P0, R5, R4, 0x4, 0x1f ;  /* 0x08801f0004057f89 */ /* 0x000e220000000000 */
[----:B------:R-:W-:Y:S02]  /*0a00*/  @!P1 LOP3.LUT R3, R3, 0x7c, RZ, 0xc0, !PT ;  /* 0x0000007c03039812 */ /* 0x000fe400078ec0ff */
[----:B-1----:R-:W-:Y:S01]  /*0a10*/  @!P1 LEA R8, R8, R7, 0x18 ;  /* 0x0000000708089211 */ /* 0x002fe200078ec0ff */
[----:B0-----:R-:W-:-:S03]  /*0a20*/  @P0 FADD R5, R4, R5 ;  /* 0x0000000504050221 */ /* 0x001fc60000000000 */
[----:B------:R-:W-:Y:S02]  /*0a30*/  @!P1 IADD3 R3, PT, PT, R3, R8, RZ ;  /* 0x0000000803039210 */ /* 0x000fe40007ffe0ff */
[----:B------:R-:W0:Y:S02]  /*0a40*/  SHFL.DOWN P0, R6, R5, 0x8, 0x1f ;  /* 0x09001f0005067f89 */ /* 0x000e240000000000 */
[----:B0-----:R-:W-:-:S05]  /*0a50*/  @P0 FADD R6, R5, R6 ;  /* 0x0000000605060221 */ /* 0x001fca0000000000 */
[----:B------:R-:W0:Y:S02]  /*0a60*/  SHFL.DOWN P0, R2, R6, 0x10, 0x1f ;  /* 0x0a001f0006027f89 */ /* 0x000e240000000000 */
[----:B0-----:R-:W-:Y:S01]  /*0a70*/  @P0 FADD R2, R6, R2 ;  /* 0x0000000206020221 */ /* 0x001fe20000000000 */
[----:B------:R-:W-:-:S04]  /*0a80*/  ISETP.NE.AND P0, PT, R0, RZ, PT ;  /* 0x000000ff0000720c */ /* 0x000fc80003f05270 */
[----:B------:R0:W-:Y:S01]  /*0a90*/  @!P1 STS [R3+0x10], R2 ;  /* 0x0000100203009388 */ /* 0x0001e20000000800 */
[----:B------:R-:W-:Y:S08]  /*0aa0*/  BAR.SYNC.DEFER_BLOCKING 0x0 ;  /* 0x0000000000007b1d */ /* 0x000ff00000010000 */
[----:B------:R-:W-:Y:S05]  /*0ab0*/  @P0 BRA `(.L_x_17) ;  /* 0x0000003400240947 */ /* 0x000fea0003800000 */
[----:B------:R-:W1:Y:S01]  /*0ac0*/  S2UR UR5, SR_CgaCtaId ;  /* 0x00000000000579c3 */ /* 0x000e620000008800 */
[----:B------:R-:W-:Y:S02]  /*0ad0*/  UMOV UR4, 0x400 ;  /* 0x0000040000047882 */ /* 0x000fe40000000000 */
[----:B-1----:R-:W-:-:S09]  /*0ae0*/  ULEA UR4, UR5, UR4, 0x18 ;  /* 0x0000000405047291 */ /* 0x002fd2000f8ec0ff */
[----:B------:R-:W1:Y:S04]  /*0af0*/  LDS.128 R4, [UR4+0x10] ;  /* 0x00001004ff047984 */ /* 0x000e680008000c00 */
[----:B------:R-:W2:Y:S04]  /*0b00*/  LDS.128 R12, [UR4+0x20] ;  /* 0x00002004ff0c7984 */ /* 0x000ea80008000c00 */
[----:B------:R-:W3:Y:S04]  /*0b10*/  LDS.128 R8, [UR4+0x30] ;  /* 0x00003004ff087984 */ /* 0x000ee80008000c00 */
[----:B------:R-:W4:Y:S01]  /*0b20*/  LDS.128 R16, [UR4+0x40] ;  /* 0x00004004ff107984 */ /* 0x000f220008000c00 */
[----:B-1----:R-:W-:-:S04]  /*0b30*/  FADD R5, R2, R5 ;  /* 0x0000000502057221 */ /* 0x002fc80000000000 */
[----:B------:R-:W-:-:S04]  /*0b40*/  FADD R6, R5, R6 ;  /* 0x0000000605067221 */ /* 0x000fc80000000000 */
[----:B------:R-:W-:-:S04]  /*0b50*/  FADD R7, R6, R7 ;  /* 0x0000000706077221 */ /* 0x000fc80000000000 */
[----:B--2---:R-:W-:-:S04]  /*0b60*/  FADD R12, R7, R12 ;  /* 0x0000000c070c7221 */ /* 0x004fc80000000000 */
[----:B------:R-:W-:-:S04]  /*0b70*/  FADD R13, R12, R13 ;  /* 0x0000000d0c0d7221 */ /* 0x000fc80000000000 */
[----:B------:R-:W-:-:S04]  /*0b80*/  FADD R14, R13, R14 ;  /* 0x0000000e0d0e7221 */ /* 0x000fc80000000000 */
[----:B------:R-:W-:-:S04]  /*0b90*/  FADD R15, R14, R15 ;  /* 0x0000000f0e0f7221 */ /* 0x000fc80000000000 */
[----:B---3--:R-:W-:-:S04]  /*0ba0*/  FADD R8, R15, R8 ;  /* 0x000000080f087221 */ /* 0x008fc80000000000 */
[----:B------:R-:W-:-:S04]  /*0bb0*/  FADD R9, R8, R9 ;  /* 0x0000000908097221 */ /* 0x000fc80000000000 */
[----:B------:R-:W-:-:S04]  /*0bc0*/  FADD R10, R9, R10 ;  /* 0x0000000a090a7221 */ /* 0x000fc80000000000 */
[----:B------:R-:W-:-:S04]  /*0bd0*/  FADD R11, R10, R11 ;  /* 0x0000000b0a0b7221 */ /* 0x000fc80000000000 */
[----:B----4-:R-:W-:-:S04]  /*0be0*/  FADD R16, R11, R16 ;  /* 0x000000100b107221 */ /* 0x010fc80000000000 */
[----:B------:R-:W-:-:S04]  /*0bf0*/  FADD R17, R16, R17 ;  /* 0x0000001110117221 */ /* 0x000fc80000000000 */
[----:B------:R-:W-:-:S04]  /*0c00*/  FADD R18, R17, R18 ;  /* 0x0000001211127221 */ /* 0x000fc80000000000 */
[----:B0-----:R-:W-:Y:S01]  /*0c10*/  FADD R2, R18, R19 ;  /* 0x0000001312027221 */ /* 0x001fe20000000000 */
[----:B------:R-:W-:Y:S06]  /*0c20*/  BRA `(.L_x_17) ;  /* 0x0000003000c87947 */ /* 0x000fec0003800000 */
.L_x_16:
[----:B0-----:R-:W-:Y:S01]  /*0c30*/  LOP3.LUT R4, R0, 0x3e0, RZ, 0xc0, !PT ;  /* 0x000003e000047812 */ /* 0x001fe200078ec0ff */
[----:B------:R-:W0:Y:S03]  /*0c40*/  S2R R9, SR_LANEID ;  /* 0x0000000000097919 */ /* 0x000e260000000000 */
[----:B------:R-:W-:Y:S02]  /*0c50*/  IADD3 R6, PT, PT, R4, 0x20, RZ ;  /* 0x0000002004067810 */ /* 0x000fe40007ffe0ff */
[----:B------:R-:W-:Y:S02]  /*0c60*/  LOP3.LUT R4, RZ, R4, RZ, 0x33, !PT ;  /* 0x00000004ff047212 */ /* 0x000fe400078e33ff */
[-C--:B------:R-:W-:Y:S02]  /*0c70*/  ISETP.GT.AND P0, PT, R6, R3.reuse, PT ;  /* 0x000000030600720c */ /* 0x080fe40003f04270 */
[----:B------:R-:W-:-:S04]  /*0c80*/  IADD3 R4, PT, PT, R4, R3, RZ ;  /* 0x0000000304047210 */ /* 0x000fc80007ffe0ff */
[----:B------:R-:W-:-:S06]  /*0c90*/  SEL R5, R4, 0x1f, P0 ;  /* 0x0000001f04057807 */ /* 0x000fcc0000000000 */
[----:B-----5:R-:W1:Y:S01]  /*0ca0*/  SHFL.DOWN P0, R4, R2, 0x1, R5 ;  /* 0x0820000002047989 */ /* 0x020e620000000005 */
[----:B0-----:R-:W-:Y:S01]  /*0cb0*/  ISETP.NE.AND P1, PT, R9, RZ, PT ;  /* 0x000000ff0900720c */ /* 0x001fe20003f25270 */
[----:B-1----:R-:W-:-:S12]  /*0cc0*/  @P0 FADD R4, R4, R2 ;  /* 0x0000000204040221 */ /* 0x002fd80000000000 */
[----:B------:R-:W0:Y:S01]  /*0cd0*/  @!P1 S2R R10, SR_CgaCtaId ;  /* 0x00000000000a9919 */ /* 0x000e220000008800 */
[----:B------:R-:W-:Y:S01]  /*0ce0*/  @!P1 MOV R9, 0x400 ;  /* 0x0000040000099802 */ /* 0x000fe20000000f00 */
[----:B------:R-:W1:Y:S02]  /*0cf0*/  SHFL.DOWN P0, R6, R4, 0x2, R5 ;  /* 0x0840000004067989 */ /* 0x000e640000000005 */
[----:B-1----:R-:W-:Y:S01]  /*0d00*/  @P0 FADD R6, R4, R6 ;  /* 0x0000000604060221 */ /* 0x002fe20000000000 */
[----:B------:R-:W-:Y:S02]  /*0d10*/  @!P1 SHF.R.U32.HI R4, RZ, 0x3, R0 ;  /* 0x00000003ff049819 */ /* 0x000fe40000011600 */
[----:B0-----:R-:W-:Y:S02]  /*0d20*/  @!P1 LEA R9, R10, R9, 0x18 ;  /* 0x000000090a099211 */ /* 0x001fe400078ec0ff */
[----:B------:R-:W0:Y:S01]  /*0d30*/  SHFL.DOWN P0, R7, R6, 0x4, R5 ;  /* 0x0880000006077989 */ /* 0x000e220000000005 */
[----:B------:R-:W-:-:S04]  /*0d40*/  @!P1 LOP3.LUT R4, R4, 0x7c, RZ, 0xc0, !PT ;  /* 0x0000007c04049812 */ /* 0x000fc800078ec0ff */
[----:B------:R-:W-:Y:S01]  /*0d50*/  @!P1 IADD3 R9, PT, PT, R4, R9, RZ ;  /* 0x0000000904099210 */ /* 0x000fe20007ffe0ff */
[----:B0-----:R-:W-:-:S05]  /*0d60*/  @P0 FADD R7, R6, R7 ;  /* 0x0000000706070221 */ /* 0x001fca0000000000 */
[----:B------:R-:W0:Y:S02]  /*0d70*/  SHFL.DOWN P0, R8, R7, 0x8, R5 ;  /* 0x0900000007087989 */ /* 0x000e240000000005 */
[----:B0-----:R-:W-:-:S05]  /*0d80*/  @P0 FADD R8, R7, R8 ;  /* 0x0000000807080221 */ /* 0x001fca0000000000 */
[----:B------:R-:W0:Y:S02]  /*0d90*/  SHFL.DOWN P0, R2, R8, 0x10, R5 ;  /* 0x0a00000008027989 */ /* 0x000e240000000005 */
[----:B0-----:R-:W-:Y:S01]  /*0da0*/  @P0 FADD R2, R8, R2 ;  /* 0x0000000208020221 */ /* 0x001fe20000000000 */
[----:B------:R-:W-:-:S04]  /*0db0*/  ISETP.NE.AND P0, PT, R0, RZ, PT ;  /* 0x000000ff0000720c */ /* 0x000fc80003f05270 */
[----:B------:R4:W-:Y:S01]  /*0dc0*/  @!P1 STS [R9+0x10], R2 ;  /* 0x0000100209009388 */ /* 0x0009e20000000800 */
[----:B------:R-:W-:Y:S08]  /*0dd0*/  BAR.SYNC.DEFER_BLOCKING 0x0 ;  /* 0x0000000000007b1d */ /* 0x000ff00000010000 */
[----:B------:R-:W-:Y:S05]  /*0de0*/  @P0 BRA `(.L_x_17) ;  /* 0x0000003000580947 */ /* 0x000fea0003800000 */
[----:B------:R-:W0:Y:S01]  /*0df0*/  S2UR UR5, SR_CgaCtaId ;  /* 0x00000000000579c3 */ /* 0x000e220000008800 */
[----:B------:R-:W-:Y:S01]  /*0e00*/  UMOV UR4, 0x400 ;  /* 0x0000040000047882 */ /* 0x000fe20000000000 */
[C---:B------:R-:W-:Y:S02]  /*0e10*/  ISETP.GT.AND P2, PT, R3.reuse, 0x20, PT ;  /* 0x000000200300780c */ /* 0x040fe40003f44270 */
[C---:B------:R-:W-:Y:S02]  /*0e20*/  ISETP.GT.AND P3, PT, R3.reuse, 0x40, PT ;  /* 0x000000400300780c */ /* 0x040fe40003f64270 */
[C---:B------:R-:W-:Y:S02]  /*0e30*/  ISETP.GT.AND P1, PT, R3.reuse, 0x60, PT ;  /* 0x000000600300780c */ /* 0x040fe40003f24270 */
[----:B------:R-:W-:Y:S01]  /*0e40*/  ISETP.GT.AND P4, PT, R3, 0xc0, PT ;  /* 0x000000c00300780c */ /* 0x000fe20003f84270 */
[----:B0-----:R-:W-:-:S09]  /*0e50*/  ULEA UR4, UR5, UR4, 0x18 ;  /* 0x0000000405047291 */ /* 0x001fd2000f8ec0ff */
[----:B------:R-:W0:Y:S04]  /*0e60*/  LDS.128 R16, [UR4+0x10] ;  /* 0x00001004ff107984 */ /* 0x000e280008000c00 */
[----:B------:R-:W1:Y:S04]  /*0e70*/  LDS.128 R4, [UR4+0x20] ;  /* 0x00002004ff047984 */ /* 0x000e680008000c00 */
[----:B----4-:R-:W2:Y:S04]  /*0e80*/  LDS.128 R8, [UR4+0x30] ;  /* 0x00003004ff087984 */ /* 0x010ea80008000c00 */
[----:B------:R-:W3:Y:S01]  /*0e90*/  LDS.128 R12, [UR4+0x40] ;  /* 0x00004004ff0c7984 */ /* 0x000ee20008000c00 */
[----:B0-----:R-:W-:Y:S01]  /*0ea0*/  @P2 FADD R2, R2, R17 ;  /* 0x0000001102022221 */ /* 0x001fe20000000000 */
[----:B------:R-:W-:-:S03]  /*0eb0*/  ISETP.GT.AND P2, PT, R3, 0x80, PT ;  /* 0x000000800300780c */ /* 0x000fc60003f44270 */
[----:B------:R-:W-:Y:S01]  /*0ec0*/  @P3 FADD R2, R2, R18 ;  /* 0x0000001202023221 */ /* 0x000fe20000000000 */
[----:B------:R-:W-:-:S03]  /*0ed0*/  ISETP.GT.AND P3, PT, R3, 0xa0, PT ;  /* 0x000000a00300780c */ /* 0x000fc60003f64270 */
[----:B------:R-:W-:Y:S01]  /*0ee0*/  @P1 FADD R2, R2, R19 ;  /* 0x0000001302021221 */ /* 0x000fe20000000000 */
[----:B------:R-:W-:-:S05]  /*0ef0*/  ISETP.GT.AND P1, PT, R3, 0xe0, PT ;  /* 0x000000e00300780c */ /* 0x000fca0003f24270 */
[----:B-1----:R-:W-:Y:S01]  /*0f00*/  @P2 FADD R2, R2, R4 ;  /* 0x0000000402022221 */ /* 0x002fe20000000000 */
[----:B------:R-:W-:-:S03]  /*0f10*/  ISETP.GT.AND P2, PT, R3, 0x100, PT ;  /* 0x000001000300780c */ /* 0x000fc60003f44270 */
[----:B------:R-:W-:Y:S01]  /*0f20*/  @P3 FADD R2, R2, R5 ;  /* 0x0000000502023221 */ /* 0x000fe20000000000 */
[----:B------:R-:W-:-:S03]  /*0f30*/  ISETP.GT.AND P3, PT, R3, 0x120, PT ;  /* 0x000001200300780c */ /* 0x000fc60003f64270 */
[----:B------:R-:W-:Y:S01]  /*0f40*/  @P4 FADD R2, R2, R6 ;  /* 0x0000000602024221 */ /* 0x000fe20000000000 */
[----:B------:R-:W-:-:S03]  /*0f50*/  ISETP.GT.AND P4, PT, R3, 0x140, PT ;  /* 0x000001400300780c */ /* 0x000fc60003f84270 */
[----:B------:R-:W-:Y:S01]  /*0f60*/  @P1 FADD R2, R2, R7 ;  /* 0x0000000702021221 */ /* 0x000fe20000000000 */
[----:B------:R-:W-:-:S03]  /*0f70*/  ISETP.GT.AND P1, PT, R3, 0x160, PT ;  /* 0x000001600300780c */ /* 0x000fc60003f24270 */
[----:B--2---:R-:W-:Y:S01]  /*0f80*/  @P2 FADD R2, R2, R8 ;  /* 0x0000000802022221 */ /* 0x004fe20000000000 */
[----:B------:R-:W-:-:S03]  /*0f90*/  ISETP.GT.AND P2, PT, R3, 0x180, PT ;  /* 0x000001800300780c */ /* 0x000fc60003f44270 */
[----:B------:R-:W-:Y:S01]  /*0fa0*/  @P3 FADD R2, R2, R9 ;  /* 0x0000000902023221 */ /* 0x000fe20000000000 */
[----:B------:R-:W-:-:S03]  /*0fb0*/  ISETP.GT.AND P3, PT, R3, 0x1a0, PT ;  /* 0x000001a00300780c */ /* 0x000fc60003f64270 */
[----:B------:R-:W-:Y:S01]  /*0fc0*/  @P4 FADD R2, R2, R10 ;  /* 0x0000000a02024221 */ /* 0x000fe20000000000 */
[----:B------:R-:W-:-:S03]  /*0fd0*/  ISETP.GT.AND P4, PT, R3, 0x1c0, PT ;  /* 0x000001c00300780c */ /* 0x000fc60003f84270 */
[----:B------:R-:W-:Y:S01]  /*0fe0*/  @P1 FADD R2, R2, R11 ;  /* 0x0000000b02021221 */ /* 0x000fe20000000000 */
[----:B------:R-:W-:-:S03]  /*0ff0*/  ISETP.GT.AND P1, PT, R3, 0x1e0, PT ;  /* 0x000001e00300780c */ /* 0x000fc60003f24270 */
[----:B---3--:R-:W-:-:S04]  /*1000*/  @P2 FADD R2, R2, R12 ;  /* 0x0000000c02022221 */ /* 0x008fc80000000000 */
[----:B------:R-:W-:-:S04]  /*1010*/  @P3 FADD R2, R2, R13 ;  /* 0x0000000d02023221 */ /* 0x000fc80000000000 */
[----:B------:R-:W-:-:S04]  /*1020*/  @P4 FADD R2, R2, R14 ;  /* 0x0000000e02024221 */ /* 0x000fc80000000000 */
[----:B------:R-:W-:Y:S01]  /*1030*/  @P1 FADD R2, R2, R15 ;  /* 0x0000000f02021221 */ /* 0x000fe20000000000 */
[----:B------:R-:W-:Y:S06]  /*1040*/  BRA `(.L_x_17) ;  /* 0x0000002c00c07947 */ /* 0x000fec0003800000 */
.L_x_3:
[----:B------:R-:W0:Y:S01]  /*1050*/  S2R R0, SR_TID.X ;  /* 0x0000000000007919 */ /* 0x000e220000002100 */
[----:B------:R-:W1:Y:S01]  /*1060*/  LDC.64 R4, c[0x0][0x380] ;  /* 0x0000e000ff047b82 */ /* 0x000e620000000a00 */
[----:B0-----:R-:W-:-:S05]  /*1070*/  SHF.L.U32 R7, R0, 0x1, RZ ;  /* 0x0000000100077819 */ /* 0x001fca00000006ff */
[----:B-1----:R-:W-:-:S05]  /*1080*/  IMAD.WIDE.U32 R4, R7, 0x4, R4 ;  /* 0x0000000407047825 */ /* 0x002fca00078e0004 */
[----:B------:R-:W2:Y:S04]  /*1090*/  LDG.E.64.CONSTANT R14, desc[UR6][R4.64] ;  /* 0x00000006040e7981 */ /* 0x000ea8000c1e9b00 */
[----:B------:R-:W3:Y:S04]  /*10a0*/  LDG.E.64.CONSTANT R16, desc[UR6][R4.64+0x1000] ;  /* 0x0010000604107981 */ /* 0x000ee8000c1e9b00 */
[----:B------:R-:W4:Y:S04]  /*10b0*/  LDG.E.64.CONSTANT R18, desc[UR6][R4.64+0x2000] ;  /* 0x0020000604127981 */ /* 0x000f28000c1e9b00 */
[----:B------:R-:W5:Y:S04]  /*10c0*/  LDG.E.64.CONSTANT R20, desc[UR6][R4.64+0x3000] ;  /* 0x0030000604147981 */ /* 0x000f68000c1e9b00 */
[----:B------:R-:W5:Y:S04]  /*10d0*/  LDG.E.64.CONSTANT R12, desc[UR6][R4.64+0x4000] ;  /* 0x00400006040c7981 */ /* 0x000f68000c1e9b00 */
[----:B------:R-:W5:Y:S04]  /*10e0*/  LDG.E.64.CONSTANT R10, desc[UR6][R4.64+0x5000] ;  /* 0x00500006040a7981 */ /* 0x000f68000c1e9b00 */
[----:B------:R-:W5:Y:S04]  /*10f0*/  LDG.E.64.CONSTANT R6, desc[UR6][R4.64+0x6000] ;  /* 0x0060000604067981 */ /* 0x000f68000c1e9b00 */
[----:B------:R-:W5:Y:S01]  /*1100*/  LDG.E.64.CONSTANT R8, desc[UR6][R4.64+0x7000] ;  /* 0x0070000604087981 */ /* 0x000f62000c1e9b00 */
[----:B------:R-:W-:Y:S01]  /*1110*/  ISETP.GE.U32.AND P0, PT, R3, 0x4000, PT ;  /* 0x000040000300780c */ /* 0x000fe20003f06070 */
[----:B--2---:R-:W-:Y:S01]  /*1120*/  FADD R14, R14, R15 ;  /* 0x0000000f0e0e7221 */ /* 0x004fe20000000000 */
[----:B---3--:R-:W-:Y:S01]  /*1130*/  FADD R17, R16, R17 ;  /* 0x0000001110117221 */ /* 0x008fe20000000000 */
[----:B----4-:R-:W-:-:S03]  /*1140*/  FADD R18, R18, R19 ;  /* 0x0000001312127221 */ /* 0x010fc60000000000 */
[----:B------:R-:W-:Y:S01]  /*1150*/  FADD R14, R14, R17 ;  /* 0x000000110e0e7221 */ /* 0x000fe20000000000 */
[----:B-----5:R-:W-:Y:S01]  /*1160*/  FADD R21, R20, R21 ;  /* 0x0000001514157221 */ /* 0x020fe20000000000 */
[----:B------:R-:W-:Y:S02]  /*1170*/  HFMA2 R20, -RZ, RZ, 0, 0.0078125 ;  /* 0x00002000ff147431 */ /* 0x000fe400000001ff */
[----:B------:R-:W-:Y:S01]  /*1180*/  FADD R12, R12, R13 ;  /* 0x0000000d0c0c7221 */ /* 0x000fe20000000000 */
[----:B------:R-:W-:Y:S01]  /*1190*/  FADD R21, R18, R21 ;  /* 0x0000001512157221 */ /* 0x000fe20000000000 */
[----:B------:R-:W-:-:S03]  /*11a0*/  FADD R11, R10, R11 ;  /* 0x0000000b0a0b7221 */ /* 0x000fc60000000000 */
[----:B------:R-:W-:Y:S01]  /*11b0*/  FADD R14, R14, R21 ;  /* 0x000000150e0e7221 */ /* 0x000fe20000000000 */
[----:B------:R-:W-:Y:S01]  /*11c0*/  FADD R6, R6, R7 ;  /* 0x0000000706067221 */ /* 0x000fe20000000000 */
[----:B------:R-:W-:Y:S01]  /*11d0*/  FADD R11, R12, R11 ;  /* 0x0000000b0c0b7221 */ /* 0x000fe20000000000 */
[----:B------:R-:W-:-:S04]  /*11e0*/  FADD R9, R8, R9 ;  /* 0x0000000908097221 */ /* 0x000fc80000000000 */
[----:B------:R-:W-:-:S04]  /*11f0*/  FADD R6, R6, R9 ;  /* 0x0000000906067221 */ /* 0x000fc80000000000 */
[----:B------:R-:W-:-:S04]  /*1200*/  FADD R11, R11, R6 ;  /* 0x000000060b0b7221 */ /* 0x000fc80000000000 */
[----:B------:R-:W-:Y:S01]  /*1210*/  FADD R2, R14, R11 ;  /* 0x0000000b0e027221 */ /* 0x000fe20000000000 */
[----:B------:R-:W-:Y:S06]  /*1220*/  @!P0 BRA `(.L_x_18) ;  /* 0x00000000008c8947 */ /* 0x000fec0003800000 */
[----:B------:R-:W0:Y:S01]  /*1230*/  LDC R24, c[0x0][0x390] ;  /* 0x0000e400ff187b82 */ /* 0x000e220000000800 */
[----:B------:R-:W-:Y:S02]  /*1240*/  IADD3 R21, PT, PT, R3, -0x2000, RZ ;  /* 0xffffe00003157810 */ /* 0x000fe40007ffe0ff */
[----:B------:R-:W-:-:S07]  /*1250*/  MOV R20, 0x2000 ;  /* 0x0000200000147802 */ /* 0x000fce0000000f00 */
.L_x_20:
[----:B------:R-:W-:-:S05]  /*1260*/  IMAD.WIDE R26, R20, 0x4, R4 ;  /* 0x00000004141a7825 */ /* 0x000fca00078e0204 */
[----:B------:R-:W2:Y:S04]  /*1270*/  LDG.E.64.CONSTANT R14, desc[UR6][R26.64+0x6000] ;  /* 0x006000061a0e7981 */ /* 0x000ea8000c1e9b00 */
[----:B------:R-:W2:Y:S04]  /*1280*/  LDG.E.64.CONSTANT R6, desc[UR6][R26.64+0x7000] ;  /* 0x007000061a067981 */ /* 0x000ea8000c1e9b00 */
[----:B------:R-:W3:Y:S04]  /*1290*/  LDG.E.64.CONSTANT R22, desc[UR6][R26.64] ;  /* 0x000000061a167981 */ /* 0x000ee8000c1e9b00 */
[----:B------:R-:W4:Y:S04]  /*12a0*/  LDG.E.64.CONSTANT R18, desc[UR6][R26.64+0x1000] ;  /* 0x001000061a127981 */ /* 0x000f28000c1e9b00 */
[----:B------:R-:W5:Y:S04]  /*12b0*/  LDG.E.64.CONSTANT R16, desc[UR6][R26.64+0x2000] ;  /* 0x002000061a107981 */ /* 0x000f68000c1e9b00 */
[----:B------:R-:W5:Y:S04]  /*12c0*/  LDG.E.64.CONSTANT R12, desc[UR6][R26.64+0x3000] ;  /* 0x003000061a0c7981 */ /* 0x000f68000c1e9b00 */
[----:B------:R-:W5:Y:S04]  /*12d0*/  LDG.E.64.CONSTANT R10, desc[UR6][R26.64+0x4000] ;  /* 0x004000061a0a7981 */ /* 0x000f68000c1e9b00 */
[----:B------:R-:W5:Y:S01]  /*12e0*/  LDG.E.64.CONSTANT R8, desc[UR6][R26.64+0x5000] ;  /* 0x005000061a087981 */ /* 0x000f62000c1e9b00 */
[----:B0-----:R-:W-:Y:S01]  /*12f0*/  MOV R3, R24 ;  /* 0x0000001800037202 */ /* 0x001fe20000000f00 */
[----:B--2---:R-:W-:-:S03]  /*1300*/  FADD R15, R15, R6 ;  /* 0x000000060f0f7221 */ /* 0x004fc60000000000 */
[----:B------:R-:W-:Y:S01]  /*1310*/  IADD3 R6, PT, PT, -R20, R3, RZ ;  /* 0x0000000314067210 */ /* 0x000fe20007ffe1ff */
[----:B---3--:R-:W-:-:S03]  /*1320*/  FADD R2, R22, R2 ;  /* 0x0000000216027221 */ /* 0x008fc60000000000 */
[----:B------:R-:W-:Y:S01]  /*1330*/  ISETP.GE.AND P0, PT, R6, 0x2000, PT ;  /* 0x000020000600780c */ /* 0x000fe20003f06270 */
[----:B----4-:R-:W-:Y:S01]  /*1340*/  FADD R23, R23, R18 ;  /* 0x0000001217177221 */ /* 0x010fe20000000000 */
[----:B-----5:R-:W-:Y:S01]  /*1350*/  FADD R18, R19, R16 ;  /* 0x0000001013127221 */ /* 0x020fe20000000000 */
[----:B------:R-:W-:Y:S01]  /*1360*/  FADD R17, R17, R12 ;  /* 0x0000000c11117221 */ /* 0x000fe20000000000 */
[----:B------:R-:W-:Y:S01]  /*1370*/  FADD R12, R13, R10 ;  /* 0x0000000a0d0c7221 */ /* 0x000fe20000000000 */
[----:B------:R-:W-:Y:S01]  /*1380*/  FADD R11, R11, R8 ;  /* 0x000000080b0b7221 */ /* 0x000fe20000000000 */
[----:B------:R-:W-:Y:S01]  /*1390*/  FADD R8, R9, R14 ;  /* 0x0000000e09087221 */ /* 0x000fe20000000000 */
[----:B------:R-:W-:Y:S01]  /*13a0*/  FADD R2, R2, R23 ;  /* 0x0000001702027221 */ /* 0x000fe20000000000 */
[----:B------:R-:W-:Y:S01]  /*13b0*/  FADD R17, R18, R17 ;  /* 0x0000001112117221 */ /* 0x000fe20000000000 */
[----:B------:R-:W-:Y:S01]  /*13c0*/  FADD R11, R12, R11 ;  /* 0x0000000b0c0b7221 */ /* 0x000fe20000000000 */
[----:B------:R-:W-:-:S02]  /*13d0*/  FADD R8, R8, R15 ;  /* 0x0000000f08087221 */ /* 0x000fc40000000000 */
[----:B------:R-:W-:Y:S02]  /*13e0*/  FADD R2, R2, R17 ;  /* 0x0000001102027221 */ /* 0x000fe40000000000 */
[----:B------:R-:W-:-:S04]  /*13f0*/  FADD R11, R11, R8 ;  /* 0x000000080b0b7221 */ /* 0x000fc80000000000 */
[----:B------:R-:W-:-:S04]  /*1400*/  FADD R11, R2, R11 ;  /* 0x0000000b020b7221 */ /* 0x000fc80000000000 */
[----:B------:R-:W-:Y:S01]  /*1410*/  FADD R2, R7, R11 ;  /* 0x0000000b07027221 */ /* 0x000fe20000000000 */
[----:B------:R-:W-:Y:S06]  /*1420*/  @!P0 BRA `(.L_x_19) ;  /* 0x0000000800308947 */ /* 0x000fec0003800000 */
[----:B------:R-:W-:-:S04]  /*1430*/  IADD3 R20, PT, PT, R20, 0x2000, RZ ;  /* 0x0000200014147810 */ /* 0x000fc80007ffe0ff */
[----:B------:R-:W-:-:S13]  /*1440*/  ISETP.GT.AND P0, PT, R20, R21, PT ;  /* 0x000000151400720c */ /* 0x000fda0003f04270 */
[----:B------:R-:W-:Y:S05]  /*1450*/  @!P0 BRA `(.L_x_20) ;  /* 0xfffffffc00808947 */ /* 0x000fea000383ffff */
.L_x_18:
[----:B------:R-:W-:-:S13]  /*1460*/  ISETP.GE.AND P0, PT, R20, R3, PT ;  /* 0x000000031400720c */ /* 0x000fda0003f06270 */
[----:B------:R-:W-:Y:S05]  /*1470*/  @P0 BRA `(.L_x_19) ;  /* 0x00000008001c0947 */ /* 0x000fea0003800000 */
[----:B------:R-:W-:Y:S01]  /*1480*/  IADD3 R11, PT, PT, -R20, R3, RZ ;  /* 0x00000003140b7210 */ /* 0x000fe20007ffe1ff */
[----:B------:R-:W-:Y:S03]  /*1490*/  BSSY.RECONVERGENT B1, `(.L_x_19) ;  /* 0x0000085000017945 */ /* 0x000fe60003800200 */
[----:B------:R-:W-:-:S13]  /*14a0*/  ISETP.GE.AND P0, PT, R0, R11, PT ;  /* 0x0000000b0000720c */ /* 0x000fda0003f06270 */
[----:B------:R-:W-:Y:S05]  /*14b0*/  @P0 BRA `(.L_x_21) ;  /* 0x0000000800080947 */ /* 0x000fea0003800000 */
[-C--:B------:R-:W-:Y:S01]  /*14c0*/  LOP3.LUT R4, RZ, R0.reuse, RZ, 0x33, !PT ;  /* 0x00000000ff047212 */ /* 0x080fe200078e33ff */
[----:B------:R-:W-:Y:S01]  /*14d0*/  BSSY.RECONVERGENT B2, `(.L_x_22) ;  /* 0x0000015000027945 */ /* 0x000fe20003800200 */
[----:B------:R-:W-:Y:S02]  /*14e0*/  MOV R10, R0 ;  /* 0x00000000000a7202 */ /* 0x000fe40000000f00 */
[----:B------:R-:W-:-:S04]  /*14f0*/  IADD3 R3, PT, PT, -R20, R3, R4 ;  /* 0x0000000314037210 */ /* 0x000fc80007ffe104 */
[C---:B------:R-:W-:Y:S02]  /*1500*/  LOP3.LUT R4, R3.reuse, 0x600, RZ, 0xc0, !PT ;  /* 0x0000060003047812 */ /* 0x040fe400078ec0ff */
[----:B------:R-:W-:Y:S02]  /*1510*/  ISETP.GE.U32.AND P1, PT, R3, 0x600, PT ;  /* 0x000006000300780c */ /* 0x000fe40003f26070 */
[----:B------:R-:W-:-:S13]  /*1520*/  ISETP.NE.AND P0, PT, R4, 0x600, PT ;  /* 0x000006000400780c */ /* 0x000fda0003f05270 */
[----:B------:R-:W-:Y:S05]  /*1530*/  @!P0 BRA `(.L_x_23) ;  /* 0x0000000000388947 */ /* 0x000fea0003800000 */
[----:B------:R-:W0:Y:S01]  /*1540*/  LDC.64 R6, c[0x0][0x380] ;  /* 0x0000e000ff067b82 */ /* 0x000e220000000a00 */
[----:B------:R-:W-:Y:S02]  /*1550*/  LEA.HI R3, R3, 0x1, RZ, 0x17 ;  /* 0x0000000103037811 */ /* 0x000fe400078fb8ff */
[----:B------:R-:W-:Y:S02]  /*1560*/  IADD3 R9, PT, PT, R0, R20, RZ ;  /* 0x0000001400097210 */ /* 0x000fe40007ffe0ff */
[----:B------:R-:W-:Y:S02]  /*1570*/  LOP3.LUT R3, R3, 0x3, RZ, 0xc0, !PT ;  /* 0x0000000303037812 */ /* 0x000fe400078ec0ff */
[----:B------:R-:W-:Y:S02]  /*1580*/  MOV R10, R0 ;  /* 0x00000000000a7202 */ /* 0x000fe40000000f00 */
[----:B------:R-:W-:-:S07]  /*1590*/  IADD3 R3, PT, PT, -R3, RZ, RZ ;  /* 0x000000ff03037210 */ /* 0x000fce0007ffe1ff */
.L_x_24:
[----:B0-----:R-:W-:-:S06]  /*15a0*/  IMAD.WIDE.U32 R4, R9, 0x4, R6 ;  /* 0x0000000409047825 */ /* 0x001fcc00078e0006 */
[----:B------:R-:W2:Y:S01]  /*15b0*/  LDG.E.CONSTANT R5, desc[UR6][R4.64] ;  /* 0x0000000604057981 */ /* 0x000ea2000c1e9900 */
[----:B------:R-:W-:Y:S02]  /*15c0*/  IADD3 R3, PT, PT, R3, 0x1, RZ ;  /* 0x0000000103037810 */ /* 0x000fe40007ffe0ff */
[----:B------:R-:W-:Y:S02]  /*15d0*/  IADD3 R10, PT, PT, R10, 0x200, RZ ;  /* 0x000002000a0a7810 */ /* 0x000fe40007ffe0ff */
[----:B------:R-:W-:Y:S02]  /*15e0*/  ISETP.NE.AND P0, PT, R3, RZ, PT ;  /* 0x000000ff0300720c */ /* 0x000fe40003f05270 */
[----:B------:R-:W-:Y:S01]  /*15f0*/  IADD3 R9, PT, PT, R9, 0x200, RZ ;  /* 0x0000020009097810 */ /* 0x000fe20007ffe0ff */
[----:B--2---:R-:W-:-:S10]  /*1600*/  FADD R2, R5, R2 ;  /* 0x0000000205027221 */ /* 0x004fd40000000000 */
[----:B------:R-:W-:Y:S05]  /*1610*/  @P0 BRA `(.L_x_24) ;  /* 0xfffffffc00e00947 */ /* 0x000fea000383ffff */
.L_x_23:
[----:B------:R-:W-:Y:S05]  /*1620*/  BSYNC.RECONVERGENT B2 ;  /* 0x0000000000027941 */ /* 0x000fea0003800200 */
.L_x_22:
[----:B------:R-:W-:Y:S05]  /*1630*/  @!P1 BRA `(.L_x_21) ;  /* 0x0000000400a89947 */ /* 0x000fea0003800000 */
[----:B------:R-:W0:Y:S01]  /*1640*/  LDCU.64 UR4, c[0x0][0x380] ;  /* 0x00007000ff0477ac */ /* 0x000e220008000a00 */
[----:B------:R-:W-:Y:S01]  /*1650*/  IADD3 R5, PT, PT, R11, -R10, RZ ;  /* 0x8000000a0b057210 */ /* 0x000fe20007ffe0ff */
[----:B------:R-:W-:Y:S01]  /*1660*/  BSSY.RECONVERGENT B2, `(.L_x_25) ;  /* 0x000003b000027945 */ /* 0x000fe20003800200 */
[----:B------:R-:W-:Y:S02]  /*1670*/  IADD3 R3, P0, PT, R10, R20, RZ ;  /* 0x000000140a037210 */ /* 0x000fe40007f1e0ff */
[----:B------:R-:W-:Y:S02]  /*1680*/  ISETP.GT.AND P1, PT, R5, 0x1800, PT ;  /* 0x000018000500780c */ /* 0x000fe40003f24270 */
[----:B------:R-:W-:Y:S02]  /*1690*/  IADD3.X R6, PT, PT, RZ, RZ, RZ, P0, !PT ;  /* 0x000000ffff067210 */ /* 0x000fe400007fe4ff */
[----:B0-----:R-:W-:-:S04]  /*16a0*/  LEA R4, P0, R3, UR4, 0x2 ;  /* 0x0000000403047c11 */ /* 0x001fc8000f8010ff */
[----:B------:R-:W-:Y:S02]  /*16b0*/  LEA.HI.X R3, R3, UR5, R6, 0x2, P0 ;  /* 0x0000000503037c11 */ /* 0x000fe400080f1406 */
[----:B------:R-:W-:-:S04]  /*16c0*/  IADD3 R4, P0, PT, R4, 0x1000, RZ ;  /* 0x0000100004047810 */ /* 0x000fc80007f1e0ff */
[----:B------:R-:W-:Y:S02]  /*16d0*/  IADD3.X R5, PT, PT, RZ, R3, RZ, P0, !PT ;  /* 0x00000003ff057210 */ /* 0x000fe400007fe4ff */
[----:B------:R-:W-:Y:S02]  /*16e0*/  PLOP3.LUT P0, PT, PT, PT, PT, 0x80, 0x8 ;  /* 0x000000000008781c */ /* 0x000fe40003f0f070 */
[----:B------:R-:W-:Y:S01]  /*16f0*/  IADD3 R3, PT, PT, R10, R20, RZ ;  /* 0x000000140a037210 */ /* 0x000fe20007ffe0ff */
[----:B------:R-:W-:Y:S10]  /*1700*/  @!P1 BRA `(.L_x_26) ;  /* 0x0000000000c09947 */ /* 0x000ff40003800000 */
[----:B------:R-:W-:Y:S02]  /*1710*/  PLOP3.LUT P0, PT, PT, PT, PT, 0x8, 0x80 ;  /* 0x000000000080781c */ /* 0x000fe40003f0e170 */
[----:B------:R-:W-:-:S11]  /*1720*/  IADD3 R13, PT, PT, R11, -0x1800, RZ ;  /* 0xffffe8000b0d7810 */ /* 0x000fd60007ffe0ff */
.L_x_27:
[----:B------:R-:W0:Y:S01]  /*1730*/  LDC.64 R6, c[0x0][0x380] ;  /* 0x0000e000ff067b82 */ /* 0x000e220000000a00 */
[----:B------:R-:W2:Y:S01]  /*1740*/  LDG.E.CONSTANT R12, desc[UR6][R4.64+-0x800] ;  /* 0xfff80006040c7981 */ /* 0x000ea2000c1e9900 */
[----:B------:R-:W-:-:S03]  /*1750*/  IADD3 R25, PT, PT, R3, 0x800, RZ ;  /* 0x0000080003197810 */ /* 0x000fc60007ffe0ff */
[----:B------:R-:W3:Y:S04]  /*1760*/  LDG.E.CONSTANT R20, desc[UR6][R4.64] ;  /* 0x0000000604147981 */ /* 0x000ee8000c1e9900 */
[----:B------:R-:W4:Y:S01]  /*1770*/  LDG.E.CONSTANT R19, desc[UR6][R4.64+0x800] ;  /* 0x0008000604137981 */ /* 0x000f22000c1e9900 */
[----:B------:R-:W-:-:S03]  /*1780*/  IADD3 R9, PT, PT, R3, 0x1000, RZ ;  /* 0x0000100003097810 */ /* 0x000fc60007ffe0ff */
[----:B------:R-:W5:Y:S04]  /*1790*/  LDG.E.CONSTANT R17, desc[UR6][R4.64+0x1800] ;  /* 0x0018000604117981 */ /* 0x000f68000c1e9900 */
[----:B------:R-:W5:Y:S01]  /*17a0*/  LDG.E.CONSTANT R16, desc[UR6][R4.64+0x2000] ;  /* 0x0020000604107981 */ /* 0x000f62000c1e9900 */
[----:B------:R-:W-:-:S03]  /*17b0*/  IADD3 R23, PT, PT, R3, 0x1800, RZ ;  /* 0x0000180003177810 */ /* 0x000fc60007ffe0ff */
[----:B------:R-:W5:Y:S01]  /*17c0*/  LDG.E.CONSTANT R22, desc[UR6][R4.64+0x3800] ;  /* 0x0038000604167981 */ /* 0x000f62000c1e9900 */
[----:B0-----:R-:W-:-:S03]  /*17d0*/  IMAD.WIDE.U32 R14, R3, 0x4, R6 ;  /* 0x00000004030e7825 */ /* 0x001fc600078e0006 */
[----:B------:R-:W5:Y:S04]  /*17e0*/  LDG.E.CONSTANT R21, desc[UR6][R4.64+0x4000] ;  /* 0x0040000604157981 */ /* 0x000f68000c1e9900 */
[----:B------:R-:W5:Y:S04]  /*17f0*/  LDG.E.CONSTANT R26, desc[UR6][R4.64+0x6000] ;  /* 0x00600006041a7981 */ /* 0x000f68000c1e9900 */
[----:B------:R-:W2:Y:S01]  /*1800*/  LDG.E.CONSTANT R15, desc[UR6][R14.64] ;  /* 0x000000060e0f7981 */ /* 0x000ea2000c1e9900 */
[----:B------:R-:W-:-:S05]  /*1810*/  IMAD.WIDE.U32 R24, R25, 0x4, R6 ;  /* 0x0000000419187825 */ /* 0x000fca00078e0006 */
[----:B------:R-:W5:Y:S01]  /*1820*/  LDG.E.CONSTANT R18, desc[UR6][R24.64] ;  /* 0x0000000618127981 */ /* 0x000f62000c1e9900 */
[----:B------:R-:W-:-:S03]  /*1830*/  IMAD.WIDE.U32 R8, R9, 0x4, R6 ;  /* 0x0000000409087825 */ /* 0x000fc600078e0006 */
[----:B------:R-:W5:Y:S04]  /*1840*/  LDG.E.CONSTANT R14, desc[UR6][R4.64+0x2800] ;  /* 0x00280006040e7981 */ /* 0x000f68000c1e9900 */
[----:B------:R-:W5:Y:S01]  /*1850*/  LDG.E.CONSTANT R8, desc[UR6][R8.64] ;  /* 0x0000000608087981 */ /* 0x000f62000c1e9900 */
[----:B------:R-:W-:-:S03]  /*1860*/  IMAD.WIDE.U32 R6, R23, 0x4, R6 ;  /* 0x0000000417067825 */ /* 0x000fc600078e0006 */
[----:B------:R-:W5:Y:S04]  /*1870*/  LDG.E.CONSTANT R23, desc[UR6][R4.64+0x4800] ;  /* 0x0048000604177981 */ /* 0x000f68000c1e9900 */
[----:B------:R-:W5:Y:S04]  /*1880*/  LDG.E.CONSTANT R6, desc[UR6][R6.64] ;  /* 0x0000000606067981 */ /* 0x000f68000c1e9900 */
[----:B------:R-:W5:Y:S04]  /*1890*/  LDG.E.CONSTANT R24, desc[UR6][R4.64+0x5800] ;  /* 0x0058000604187981 */ /* 0x000f68000c1e9900 */
[----:B------:R0:W5:Y:S01]  /*18a0*/  LDG.E.CONSTANT R25, desc[UR6][R4.64+0x6800] ;  /* 0x0068000604197981 */ /* 0x000162000c1e9900 */
[----:B------:R-:W-:-:S04]  /*18b0*/  IADD3 R10, PT, PT, R10, 0x2000, RZ ;  /* 0x000020000a0a7810 */ /* 0x000fc80007ffe0ff */
[----:B------:R-:W-:Y:S02]  /*18c0*/  ISETP.GE.AND P1, PT, R10, R13, PT ;  /* 0x0000000d0a00720c */ /* 0x000fe40003f26270 */
[----:B0-----:R-:W-:Y:S02]  /*18d0*/  IADD3 R4, P2, PT, R4, 0x8000, RZ ;  /* 0x0000800004047810 */ /* 0x001fe40007f5e0ff */
[----:B------:R-:W-:Y:S02]  /*18e0*/  IADD3 R3, PT, PT, R3, 0x2000, RZ ;  /* 0x0000200003037810 */ /* 0x000fe40007ffe0ff */
[----:B------:R-:W-:Y:S01]  /*18f0*/  IADD3.X R5, PT, PT, RZ, R5, RZ, P2, !PT ;  /* 0x00000005ff057210 */ /* 0x000fe200017fe4ff */
[----:B--2---:R-:W-:-:S04]  /*1900*/  FADD R15, R15, R2 ;  /* 0x000000020f0f7221 */ /* 0x004fc80000000000 */
[----:B------:R-:W-:-:S04]  /*1910*/  FADD R15, R15, R12 ;  /* 0x0000000c0f0f7221 */ /* 0x000fc80000000000 */
[----:B---3--:R-:W-:-:S04]  /*1920*/  FADD R20, R15, R20 ;  /* 0x000000140f147221 */ /* 0x008fc80000000000 */
[----:B----4-:R-:W-:-:S04]  /*1930*/  FADD R19, R20, R19 ;  /* 0x0000001314137221 */ /* 0x010fc80000000000 */
[----:B-----5:R-:W-:-:S04]  /*1940*/  FADD R18, R19, R18 ;  /* 0x0000001213127221 */ /* 0x020fc80000000000 */
        /* <DEDUP_REMOVED lines=12> */
.L_x_26:
[----:B------:R-:W-:Y:S05]  /*1a10*/  BSYNC.RECONVERGENT B2 ;  /* 0x0000000000027941 */ /* 0x000fea0003800200 */
.L_x_25:
[----:B------:R-:W-:Y:S01]  /*1a20*/  IADD3 R6, PT, PT, R11, -R10, RZ ;  /* 0x8000000a0b067210 */ /* 0x000fe20007ffe0ff */
[----:B------:R-:W-:Y:S03]  /*1a30*/  BSSY.RECONVERGENT B2, `(.L_x_28) ;  /* 0x000001e000027945 */ /* 0x000fe60003800200 */
[----:B------:R-:W-:-:S13]  /*1a40*/  ISETP.GT.AND P1, PT, R6, 0x800, PT ;  /* 0x000008000600780c */ /* 0x000fda0003f24270 */
[----:B------:R-:W-:Y:S05]  /*1a50*/  @!P1 BRA `(.L_x_29) ;  /* 0x00000000006c9947 */ /* 0x000fea0003800000 */
[----:B------:R-:W0:Y:S01]  /*1a60*/  LDC.64 R8, c[0x0][0x380] ;  /* 0x0000e000ff087b82 */ /* 0x000e220000000a00 */
[----:B------:R-:W2:Y:S01]  /*1a70*/  LDG.E.CONSTANT R13, desc[UR6][R4.64+-0x800] ;  /* 0xfff80006040d7981 */ /* 0x000ea2000c1e9900 */
[----:B------:R-:W-:-:S03]  /*1a80*/  IADD3 R17, PT, PT, R3, 0x800, RZ ;  /* 0x0000080003117810 */ /* 0x000fc60007ffe0ff */
[----:B------:R-:W3:Y:S04]  /*1a90*/  LDG.E.CONSTANT R15, desc[UR6][R4.64] ;  /* 0x00000006040f7981 */ /* 0x000ee8000c1e9900 */
[----:B------:R-:W4:Y:S04]  /*1aa0*/  LDG.E.CONSTANT R19, desc[UR6][R4.64+0x1800] ;  /* 0x0018000604137981 */ /* 0x000f28000c1e9900 */
[----:B------:R-:W5:Y:S04]  /*1ab0*/  LDG.E.CONSTANT R21, desc[UR6][R4.64+0x2000] ;  /* 0x0020000604157981 */ /* 0x000f68000c1e9900 */
[----:B------:R-:W5:Y:S01]  /*1ac0*/  LDG.E.CONSTANT R23, desc[UR6][R4.64+0x2800] ;  /* 0x0028000604177981 */ /* 0x000f62000c1e9900 */
[----:B0-----:R-:W-:-:S06]  /*1ad0*/  IMAD.WIDE.U32 R6, R3, 0x4, R8 ;  /* 0x0000000403067825 */ /* 0x001fcc00078e0008 */
[----:B------:R0:W2:Y:S01]  /*1ae0*/  LDG.E.CONSTANT R7, desc[UR6][R6.64] ;  /* 0x0000000606077981 */ /* 0x0000a2000c1e9900 */
[----:B------:R-:W-:-:S03]  /*1af0*/  IMAD.WIDE.U32 R8, R17, 0x4, R8 ;  /* 0x0000000411087825 */ /* 0x000fc600078e0008 */
[----:B------:R1:W4:Y:S04]  /*1b00*/  LDG.E.CONSTANT R17, desc[UR6][R4.64+0x800] ;  /* 0x0008000604117981 */ /* 0x000328000c1e9900 */
[----:B------:R-:W5:Y:S01]  /*1b10*/  LDG.E.CONSTANT R9, desc[UR6][R8.64] ;  /* 0x0000000608097981 */ /* 0x000f62000c1e9900 */
[----:B0-----:R-:W-:Y:S02]  /*1b20*/  IADD3 R6, P1, PT, R4, 0x4000, RZ ;  /* 0x0000400004067810 */ /* 0x001fe40007f3e0ff */
[----:B------:R-:W-:Y:S02]  /*1b30*/  PLOP3.LUT P0, PT, PT, PT, PT, 0x8, 0x80 ;  /* 0x000000000080781c */ /* 0x000fe40003f0e170 */
[----:B------:R-:W-:Y:S02]  /*1b40*/  IADD3 R10, PT, PT, R10, 0x1000, RZ ;  /* 0x000010000a0a7810 */ /* 0x000fe40007ffe0ff */
[----:B------:R-:W-:-:S02]  /*1b50*/  IADD3 R3, PT, PT, R3, 0x1000, RZ ;  /* 0x0000100003037810 */ /* 0x000fc40007ffe0ff */
[----:B-1----:R-:W-:Y:S01]  /*1b60*/  MOV R4, R6 ;  /* 0x0000000600047202 */ /* 0x002fe20000000f00 */
[----:B--2---:R-:W-:-:S04]  /*1b70*/  FADD R2, R2, R7 ;  /* 0x0000000702027221 */ /* 0x004fc80000000000 */
[----:B------:R-:W-:-:S04]  /*1b80*/  FADD R2, R2, R13 ;  /* 0x0000000d02027221 */ /* 0x000fc80000000000 */
[----:B---3--:R-:W-:-:S04]  /*1b90*/  FADD R2, R2, R15 ;  /* 0x0000000f02027221 */ /* 0x008fc80000000000 */
[----:B----4-:R-:W-:-:S04]  /*1ba0*/  FADD R2, R2, R17 ;  /* 0x0000001102027221 */ /* 0x010fc80000000000 */
[----:B-----5:R-:W-:-:S04]  /*1bb0*/  FADD R2, R2, R9 ;  /* 0x0000000902027221 */ /* 0x020fc80000000000 */
[----:B------:R-:W-:Y:S01]  /*1bc0*/  FADD R2, R2, R19 ;  /* 0x0000001302027221 */ /* 0x000fe20000000000 */
[----:B------:R-:W-:-:S03]  /*1bd0*/  IADD3.X R7, PT, PT, RZ, R5, RZ, P1, !PT ;  /* 0x00000005ff077210 */ /* 0x000fc60000ffe4ff */
[----:B------:R-:W-:Y:S01]  /*1be0*/  FADD R2, R2, R21 ;  /* 0x0000001502027221 */ /* 0x000fe20000000000 */
[----:B------:R-:W-:-:S03]  /*1bf0*/  MOV R5, R7 ;  /* 0x0000000700057202 */ /* 0x000fc60000000f00 */
[----:B------:R-:W-:-:S07]  /*1c00*/  FADD R2, R2, R23 ;  /* 0x0000001702027221 */ /* 0x000fce0000000000 */
.L_x_29:
[----:B------:R-:W-:Y:S05]  /*1c10*/  BSYNC.RECONVERGENT B2 ;  /* 0x0000000000027941 */ /* 0x000fea0003800200 */
.L_x_28:
[----:B------:R-:W-:-:S13]  /*1c20*/  ISETP.LT.OR P0, PT, R10, R11, P0 ;  /* 0x0000000b0a00720c */ /* 0x000fda0000701670 */
[----:B------:R-:W-:Y:S05]  /*1c30*/  @!P0 BRA `(.L_x_21) ;  /* 0x0000000000288947 */ /* 0x000fea0003800000 */
[----:B------:R-:W0:Y:S01]  /*1c40*/  LDC.64 R6, c[0x0][0x380] ;  /* 0x0000e000ff067b82 */ /* 0x000e220000000a00 */
[----:B------:R-:W2:Y:S04]  /*1c50*/  LDG.E.CONSTANT R9, desc[UR6][R4.64] ;  /* 0x0000000604097981 */ /* 0x000ea8000c1e9900 */
[----:B------:R-:W3:Y:S01]  /*1c60*/  LDG.E.CONSTANT R11, desc[UR6][R4.64+0x800] ;  /* 0x00080006040b7981 */ /* 0x000ee2000c1e9900 */
[----:B0-----:R-:W-:-:S03]  /*1c70*/  IMAD.WIDE.U32 R6, R3, 0x4, R6 ;  /* 0x0000000403067825 */ /* 0x001fc600078e0006 */
[----:B------:R-:W4:Y:S04]  /*1c80*/  LDG.E.CONSTANT R3, desc[UR6][R4.64+-0x800] ;  /* 0xfff8000604037981 */ /* 0x000f28000c1e9900 */
[----:B------:R-:W5:Y:S02]  /*1c90*/  LDG.E.CONSTANT R7, desc[UR6][R6.64] ;  /* 0x0000000606077981 */ /* 0x000f64000c1e9900 */
[----:B-----5:R-:W-:-:S04]  /*1ca0*/  FADD R2, R2, R7 ;  /* 0x0000000702027221 */ /* 0x020fc80000000000 */
[----:B----4-:R-:W-:-:S04]  /*1cb0*/  FADD R2, R2, R3 ;  /* 0x0000000302027221 */ /* 0x010fc80000000000 */
[----:B--2---:R-:W-:-:S04]  /*1cc0*/  FADD R2, R2, R9 ;  /* 0x0000000902027221 */ /* 0x004fc80000000000 */
[----:B---3--:R-:W-:-:S07]  /*1cd0*/  FADD R2, R2, R11 ;  /* 0x0000000b02027221 */ /* 0x008fce0000000000 */
.L_x_21:
[----:B------:R-:W-:Y:S05]  /*1ce0*/  BSYNC.RECONVERGENT B1 ;  /* 0x0000000000017941 */ /* 0x000fea0003800200 */
.L_x_19:
[----:B------:R-:W0:Y:S01]  /*1cf0*/  SHFL.DOWN P0, R3, R2, 0x1, 0x1f ;  /* 0x08201f0002037f89 */ /* 0x000e220000000000 */
[----:B------:R-:W1:Y:S01]  /*1d00*/  S2R R7, SR_LANEID ;  /* 0x0000000000077919 */ /* 0x000e620000000000 */
[----:B0-----:R-:W-:-:S05]  /*1d10*/  @P0 FADD R3, R3, R2 ;  /* 0x0000000203030221 */ /* 0x001fca0000000000 */
[----:B------:R-:W0:Y:S01]  /*1d20*/  SHFL.DOWN P0, R4, R3, 0x2, 0x1f ;  /* 0x08401f0003047f89 */ /* 0x000e220000000000 */
[----:B-1----:R-:W-:-:S13]  /*1d30*/  ISETP.NE.AND P1, PT, R7, RZ, PT ;  /* 0x000000ff0700720c */ /* 0x002fda0003f25270 */
        /* <DEDUP_REMOVED lines=17> */
[----:B------:R-:W0:Y:S01]  /*1e50*/  S2UR UR5, SR_CgaCtaId ;  /* 0x00000000000579c3 */ /* 0x000e220000008800 */
[----:B------:R-:W-:Y:S02]  /*1e60*/  UMOV UR4, 0x400 ;  /* 0x0000040000047882 */ /* 0x000fe40000000000 */
[----:B0-----:R-:W-:-:S09]  /*1e70*/  ULEA UR4, UR5, UR4, 0x18 ;  /* 0x0000000405047291 */ /* 0x001fd2000f8ec0ff */
[----:B------:R-:W0:Y:S04]  /*1e80*/  LDS.128 R4, [UR4+0x10] ;  /* 0x00001004ff047984 */ /* 0x000e280008000c00 */
[----:B------:R-:W1:Y:S04]  /*1e90*/  LDS.128 R12, [UR4+0x20] ;  /* 0x00002004ff0c7984 */ /* 0x000e680008000c00 */
[----:B------:R-:W2:Y:S04]  /*1ea0*/  LDS.128 R8, [UR4+0x30] ;  /* 0x00003004ff087984 */ /* 0x000ea80008000c00 */
[----:B------:R-:W4:Y:S01]  /*1eb0*/  LDS.128 R16, [UR4+0x40] ;  /* 0x00004004ff107984 */ /* 0x000f220008000c00 */
[----:B0-----:R-:W-:-:S04]  /*1ec0*/  FADD R5, R2, R5 ;  /* 0x0000000502057221 */ /* 0x001fc80000000000 */
[----:B------:R-:W-:-:S04]  /*1ed0*/  FADD R6, R5, R6 ;  /* 0x0000000605067221 */ /* 0x000fc80000000000 */
[----:B------:R-:W-:-:S04]  /*1ee0*/  FADD R7, R6, R7 ;  /* 0x0000000706077221 */ /* 0x000fc80000000000 */
[----:B-1----:R-:W-:-:S04]  /*1ef0*/  FADD R12, R7, R12 ;  /* 0x0000000c070c7221 */ /* 0x002fc80000000000 */
[----:B------:R-:W-:-:S04]  /*1f00*/  FADD R13, R12, R13 ;  /* 0x0000000d0c0d7221 */ /* 0x000fc80000000000 */
[----:B------:R-:W-:-:S04]  /*1f10*/  FADD R14, R13, R14 ;  /* 0x0000000e0d0e7221 */ /* 0x000fc80000000000 */
[----:B------:R-:W-:-:S04]  /*1f20*/  FADD R15, R14, R15 ;  /* 0x0000000f0e0f7221 */ /* 0x000fc80000000000 */
[----:B--2---:R-:W-:-:S04]  /*1f30*/  FADD R8, R15, R8 ;  /* 0x000000080f087221 */ /* 0x004fc80000000000 */
[----:B------:R-:W-:-:S04]  /*1f40*/  FADD R9, R8, R9 ;  /* 0x0000000908097221 */ /* 0x000fc80000000000 */
[----:B------:R-:W-:-:S04]  /*1f50*/  FADD R10, R9, R10 ;  /* 0x0000000a090a7221 */ /* 0x000fc80000000000 */
[----:B------:R-:W-:-:S04]  /*1f60*/  FADD R11, R10, R11 ;  /* 0x0000000b0a0b7221 */ /* 0x000fc80000000000 */
[----:B----4-:R-:W-:-:S04]  /*1f70*/  FADD R16, R11, R16 ;  /* 0x000000100b107221 */ /* 0x010fc80000000000 */
[----:B------:R-:W-:-:S04]  /*1f80*/  FADD R17, R16, R17 ;  /* 0x0000001110117221 */ /* 0x000fc80000000000 */
[----:B------:R-:W-:-:S04]  /*1f90*/  FADD R18, R17, R18 ;  /* 0x0000001211127221 */ /* 0x000fc80000000000 */
[----:B---3--:R-:W-:Y:S01]  /*1fa0*/  FADD R2, R18, R19 ;  /* 0x0000001312027221 */ /* 0x008fe20000000000 */
[----:B------:R-:W-:Y:S06]  /*1fb0*/  BRA `(.L_x_17) ;  /* 0x0000001c00e47947 */ /* 0x000fec0003800000 */
.L_x_2:
        /* <DEDUP_REMOVED lines=12> */
.L_x_32:
[----:B------:R-:W-:Y:S05]  /*2080*/  BSYNC.RECONVERGENT B1 ;  /* 0x0000000000017941 */ /* 0x000fea0003800200 */
.L_x_31:
        /* <DEDUP_REMOVED lines=16> */
.L_x_37:
        /* <DEDUP_REMOVED lines=9> */
.L_x_36:
[----:B------:R-:W-:Y:S05]  /*2220*/  BSYNC.RECONVERGENT B2 ;  /* 0x0000000000027941 */ /* 0x000fea0003800200 */
.L_x_35:
        /* <DEDUP_REMOVED lines=8> */
.L_x_40:
        /* <DEDUP_REMOVED lines=43> */
.L_x_39:
[----:B------:R-:W-:Y:S05]  /*2560*/  BSYNC.RECONVERGENT B2 ;  /* 0x0000000000027941 */ /* 0x000fea0003800200 */
.L_x_38:
        /* <DEDUP_REMOVED lines=26> */
.L_x_42:
[----:B------:R-:W-:Y:S05]  /*2710*/  BSYNC.RECONVERGENT B2 ;  /* 0x0000000000027941 */ /* 0x000fea0003800200 */
.L_x_41:
        /* <DEDUP_REMOVED lines=12> */
.L_x_34:
[----:B------:R-:W-:Y:S05]  /*27e0*/  BSYNC.RECONVERGENT B1 ;  /* 0x0000000000017941 */ /* 0x000fea0003800200 */
.L_x_33:
        /* <DEDUP_REMOVED lines=29> */
[----:B------:R-:W3:Y:S04]  /*29c0*/  LDS.128 R8, [UR4+0x30] ;  /* 0x00003004ff087984 */ /* 0x000ee80008000c00 */
        /* <DEDUP_REMOVED lines=15> */
[----:B--2---:R-:W-:Y:S01]  /*2ac0*/  FADD R2, R18, R19 ;  /* 0x0000001312027221 */ /* 0x004fe20000000000 */
[----:B------:R-:W-:Y:S06]  /*2ad0*/  BRA `(.L_x_17) ;  /* 0x00000014001c7947 */ /* 0x000fec0003800000 */
.L_x_43:
        /* <DEDUP_REMOVED lines=36> */
[----:B-1----:R-:W1:Y:S04]  /*2d20*/  LDS.128 R4, [UR4+0x20] ;  /* 0x00002004ff047984 */ /* 0x002e680008000c00 */
[----:B------:R-:W2:Y:S04]  /*2d30*/  LDS.128 R8, [UR4+0x30] ;  /* 0x00003004ff087984 */ /* 0x000ea80008000c00 */
        /* <DEDUP_REMOVED lines=28> */
.L_x_30:
[----:B------:R-:W0:Y:S01]  /*2f00*/  S2R R0, SR_TID.X ;  /* 0x0000000000007919 */ /* 0x000e220000002100 */
[----:B------:R-:W0:Y:S02]  /*2f10*/  LDC.64 R4, c[0x0][0x380] ;  /* 0x0000e000ff047b82 */ /* 0x000e240000000a00 */
[----:B0-----:R-:W-:-:S05]  /*2f20*/  IMAD.WIDE.U32 R4, R0, 0x4, R4 ;  /* 0x0000000400047825 */ /* 0x001fca00078e0004 */
[----:B------:R-:W2:Y:S04]  /*2f30*/  LDG.E.CONSTANT R21, desc[UR6][R4.64] ;  /* 0x0000000604157981 */ /* 0x000ea8000c1e9900 */
[----:B------:R-:W2:Y:S04]  /*2f40*/  LDG.E.CONSTANT R2, desc[UR6][R4.64+0x800] ;  /* 0x0008000604027981 */ /* 0x000ea8000c1e9900 */
[----:B------:R-:W3:Y:S04]  /*2f50*/  LDG.E.CONSTANT R6, desc[UR6][R4.64+0x1000] ;  /* 0x0010000604067981 */ /* 0x000ee8000c1e9900 */
[----:B------:R-:W3:Y:S04]  /*2f60*/  LDG.E.CONSTANT R7, desc[UR6][R4.64+0x1800] ;  /* 0x0018000604077981 */ /* 0x000ee8000c1e9900 */
[----:B------:R-:W4:Y:S04]  /*2f70*/  LDG.E.CONSTANT R8, desc[UR6][R4.64+0x2000] ;  /* 0x0020000604087981 */ /* 0x000f28000c1e9900 */
[----:B------:R-:W4:Y:S04]  /*2f80*/  LDG.E.CONSTANT R9, desc[UR6][R4.64+0x2800] ;  /* 0x0028000604097981 */ /* 0x000f28000c1e9900 */
[----:B------:R-:W5:Y:S04]  /*2f90*/  LDG.E.CONSTANT R10, desc[UR6][R4.64+0x3000] ;  /* 0x00300006040a7981 */ /* 0x000f68000c1e9900 */
        /* <DEDUP_REMOVED lines=8> */
[----:B------:R-:W5:Y:S01]  /*3020*/  LDG.E.CONSTANT R19, desc[UR6][R4.64+0x7800] ;  /* 0x0078000604137981 */ /* 0x000f62000c1e9900 */
[----:B------:R-:W-:Y:S01]  /*3030*/  ISETP.GE.U32.AND P0, PT, R3, 0x4000, PT ;  /* 0x000040000300780c */ /* 0x000fe20003f06070 */
[----:B--2---:R-:W-:Y:S01]  /*3040*/  FADD R2, R21, R2 ;  /* 0x0000000215027221 */ /* 0x004fe20000000000 */
[----:B---3--:R-:W-:-:S04]  /*3050*/  FADD R7, R6, R7 ;  /* 0x0000000706077221 */ /* 0x008fc80000000000 */
[----:B------:R-:W-:Y:S01]  /*3060*/  FADD R2, R2, R7 ;  /* 0x0000000702027221 */ /* 0x000fe20000000000 */
[----:B----4-:R-:W-:Y:S01]  /*3070*/  FADD R8, R8, R9 ;  /* 0x0000000908087221 */ /* 0x010fe20000000000 */
[----:B-----5:R-:W-:-:S04]  /*3080*/  FADD R11, R10, R11 ;  /* 0x0000000b0a0b7221 */ /* 0x020fc80000000000 */
[----:B------:R-:W-:Y:S01]  /*3090*/  FADD R11, R8, R11 ;  /* 0x0000000b080b7221 */ /* 0x000fe20000000000 */
[----:B------:R-:W-:-:S03]  /*30a0*/  FADD R12, R12, R13 ;  /* 0x0000000d0c0c7221 */ /* 0x000fc60000000000 */
[----:B------:R-:W-:Y:S01]  /*30b0*/  FADD R2, R2, R11 ;  /* 0x0000000b02027221 */ /* 0x000fe20000000000 */
[----:B------:R-:W-:Y:S02]  /*30c0*/  HFMA2 R11, -RZ, RZ, 0, 0.0078125 ;  /* 0x00002000ff0b7431 */ /* 0x000fe400000001ff */
[----:B------:R-:W-:-:S04]  /*30d0*/  FADD R15, R14, R15 ;  /* 0x0000000f0e0f7221 */ /* 0x000fc80000000000 */
        /* <DEDUP_REMOVED lines=10> */
.L_x_46:
[----:B------:R-:W-:-:S05]  /*3180*/  IMAD.WIDE R2, R11, 0x4, R4 ;  /* 0x000000040b027825 */ /* 0x000fca00078e0204 */
        /* <DEDUP_REMOVED lines=15> */
[----:B------:R0:W5:Y:S02]  /*3280*/  LDG.E.CONSTANT R18, desc[UR6][R2.64+0x7800] ;  /* 0x0078000602127981 */ /* 0x000164000c1e9900 */
[----:B0-----:R-:W-:-:S04]  /*3290*/  MOV R3, R7 ;  /* 0x0000000700037202 */ /* 0x001fc80000000f00 */
[----:B------:R-:W-:-:S04]  /*32a0*/  IADD3 R2, PT, PT, -R11, R3, RZ ;  /* 0x000000030b027210 */ /* 0x000fc80007ffe1ff */
[----:B------:R-:W-:Y:S01]  /*32b0*/  ISETP.GE.AND P0, PT, R2, 0x2000, PT ;  /* 0x000020000200780c */ /* 0x000fe20003f06270 */
        /* <DEDUP_REMOVED lines=8> */
[----:B------:R-:W-:-:S04]  /*3340*/  FADD R15, R15, R10 ;  /* 0x0000000a0f0f7221 */ /* 0x000fc80000000000 */
[----:B------:R-:W-:Y:S01]  /*3350*/  FADD R15, R16, R15 ;  /* 0x0000000f100f7221 */ /* 0x000fe20000000000 */
[----:B------:R-:W-:Y:S01]  /*3360*/  FADD R9, R14, R9 ;  /* 0x000000090e097221 */ /* 0x000fe20000000000 */
[----:B------:R-:W-:-:S04]  /*3370*/  FADD R12, R13, R12 ;  /* 0x0000000c0d0c7221 */ /* 0x000fc80000000000 */
[----:B------:R-:W-:-:S04]  /*3380*/  FADD R12, R9, R12 ;  /* 0x0000000c090c7221 */ /* 0x000fc80000000000 */
[----:B------:R-:W-:-:S04]  /*3390*/  FADD R15, R15, R12 ;  /* 0x0000000c0f0f7221 */ /* 0x000fc80000000000 */
[----:B------:R-:W-:-:S04]  /*33a0*/  FADD R15, R8, R15 ;  /* 0x0000000f080f7221 */ /* 0x000fc80000000000 */
[----:B------:R-:W-:Y:S01]  /*33b0*/  FADD R8, R18, R15 ;  /* 0x0000000f12087221 */ /* 0x000fe20000000000 */
[----:B------:R-:W-:Y:S06]  /*33c0*/  @!P0 BRA `(.L_x_45) ;  /* 0x0000000800308947 */ /* 0x000fec0003800000 */
[----:B------:R-:W-:-:S04]  /*33d0*/  IADD3 R11, PT, PT, R11, 0x2000, RZ ;  /* 0x000020000b0b7810 */ /* 0x000fc80007ffe0ff */
[----:B------:R-:W-:-:S13]  /*33e0*/  ISETP.GT.AND P0, PT, R11, R6, PT ;  /* 0x000000060b00720c */ /* 0x000fda0003f04270 */
[----:B------:R-:W-:Y:S05]  /*33f0*/  @!P0 BRA `(.L_x_46) ;  /* 0xfffffffc00608947 */ /* 0x000fea000383ffff */
.L_x_44:
        /* <DEDUP_REMOVED lines=20> */
.L_x_50:
        /* <DEDUP_REMOVED lines=8> */
.L_x_49:
[----:B------:R-:W-:Y:S05]  /*35c0*/  BSYNC.RECONVERGENT B2 ;  /* 0x0000000000027941 */ /* 0x000fea0003800200 */
.L_x_48:
[----:B------:R-:W-:Y:S05]  /*35d0*/  @!P1 BRA `(.L_x_47) ;  /* 0x0000000400a89947 */ /* 0x000fea0003800000 */
[----:B------:R-:W0:Y:S01]  /*35e0*/  LDCU.64 UR4, c[0x0][0x380] ;  /* 0x00007000ff0477ac */ /* 0x000e220008000a00 */
[----:B------:R-:W-:Y:S01]  /*35f0*/  IADD3 R5, PT, PT, R9, -R10, RZ ;  /* 0x8000000a09057210 */ /* 0x000fe20007ffe0ff */
[----:B------:R-:W-:Y:S01]  /*3600*/  BSSY.RECONVERGENT B2, `(.L_x_51) ;  /* 0x000003b000027945 */ /* 0x000fe20003800200 */
[CC--:B------:R-:W-:Y:S02]  /*3610*/  IADD3 R3, P0, PT, R10.reuse, R11.reuse, RZ ;  /* 0x0000000b0a037210 */ /* 0x0c0fe40007f1e0ff */
[----:B------:R-:W-:Y:S02]  /*3620*/  ISETP.GT.AND P1, PT, R5, 0x1800, PT ;  /* 0x000018000500780c */ /* 0x000fe40003f24270 */
[----:B------:R-:W-:Y:S02]  /*3630*/  IADD3.X R4, PT, PT, RZ, RZ, RZ, P0, !PT ;  /* 0x000000ffff047210 */ /* 0x000fe400007fe4ff */
[----:B------:R-:W-:Y:S02]  /*3640*/  IADD3 R11, PT, PT, R10, R11, RZ ;  /* 0x0000000b0a0b7210 */ /* 0x000fe40007ffe0ff */
[----:B0-----:R-:W-:-:S04]  /*3650*/  LEA R2, P0, R3, UR4, 0x2 ;  /* 0x0000000403027c11 */ /* 0x001fc8000f8010ff */
[----:B------:R-:W-:Y:S02]  /*3660*/  LEA.HI.X R3, R3, UR5, R4, 0x2, P0 ;  /* 0x0000000503037c11 */ /* 0x000fe400080f1404 */
[----:B------:R-:W-:-:S04]  /*3670*/  IADD3 R2, P0, PT, R2, 0x1000, RZ ;  /* 0x0000100002027810 */ /* 0x000fc80007f1e0ff */
[----:B------:R-:W-:Y:S02]  /*3680*/  IADD3.X R3, PT, PT, RZ, R3, RZ, P0, !PT ;  /* 0x00000003ff037210 */ /* 0x000fe400007fe4ff */
[----:B------:R-:W-:Y:S01]  /*3690*/  PLOP3.LUT P0, PT, PT, PT, PT, 0x80, 0x8 ;  /* 0x000000000008781c */ /* 0x000fe20003f0f070 */
[----:B------:R-:W-:-:S12]  /*36a0*/  @!P1 BRA `(.L_x_52) ;  /* 0x0000000000c09947 */ /* 0x000fd80003800000 */
[----:B------:R-:W-:Y:S02]  /*36b0*/  PLOP3.LUT P0, PT, PT, PT, PT, 0x8, 0x80 ;  /* 0x000000000080781c */ /* 0x000fe40003f0e170 */
[----:B------:R-:W-:-:S11]  /*36c0*/  IADD3 R13, PT, PT, R9, -0x1800, RZ ;  /* 0xffffe800090d7810 */ /* 0x000fd60007ffe0ff */
.L_x_53:
        /* <DEDUP_REMOVED lines=46> */
.L_x_52:
[----:B------:R-:W-:Y:S05]  /*39b0*/  BSYNC.RECONVERGENT B2 ;  /* 0x0000000000027941 */ /* 0x000fea0003800200 */
.L_x_51:
        /* <DEDUP_REMOVED lines=31> */
.L_x_55:
[----:B------:R-:W-:Y:S05]  /*3bb0*/  BSYNC.RECONVERGENT B2 ;  /* 0x0000000000027941 */ /* 0x000fea0003800200 */
.L_x_54:
[----:B------:R-:W-:-:S13]  /*3bc0*/  ISETP.LT.OR P0, PT, R10, R9, P0 ;  /* 0x000000090a00720c */ /* 0x000fda0000701670 */
[----:B------:R-:W-:Y:S05]  /*3bd0*/  @!P0 BRA `(.L_x_47) ;  /* 0x0000000000288947 */ /* 0x000fea0003800000 */
[----:B------:R-:W0:Y:S01]  /*3be0*/  LDC.64 R4, c[0x0][0x380] ;  /* 0x0000e000ff047b82 */ /* 0x000e220000000a00 */
[----:B------:R-:W2:Y:S04]  /*3bf0*/  LDG.E.CONSTANT R7, desc[UR6][R2.64+-0x800] ;  /* 0xfff8000602077981 */ /* 0x000ea8000c1e9900 */
[----:B------:R-:W3:Y:S04]  /*3c00*/  LDG.E.CONSTANT R6, desc[UR6][R2.64] ;  /* 0x0000000602067981 */ /* 0x000ee8000c1e9900 */
[----:B------:R-:W4:Y:S01]  /*3c10*/  LDG.E.CONSTANT R9, desc[UR6][R2.64+0x800] ;  /* 0x0008000602097981 */ /* 0x000f22000c1e9900 */
[----:B0-----:R-:W-:-:S06]  /*3c20*/  IMAD.WIDE.U32 R4, R11, 0x4, R4 ;  /* 0x000000040b047825 */ /* 0x001fcc00078e0004 */
[----:B------:R-:W5:Y:S02]  /*3c30*/  LDG.E.CONSTANT R5, desc[UR6][R4.64] ;  /* 0x0000000604057981 */ /* 0x000f64000c1e9900 */
[----:B-----5:R-:W-:-:S04]  /*3c40*/  FADD R8, R8, R5 ;  /* 0x0000000508087221 */ /* 0x020fc80000000000 */
[----:B--2---:R-:W-:-:S04]  /*3c50*/  FADD R7, R8, R7 ;  /* 0x0000000708077221 */ /* 0x004fc80000000000 */
[----:B---3--:R-:W-:-:S04]  /*3c60*/  FADD R6, R7, R6 ;  /* 0x0000000607067221 */ /* 0x008fc80000000000 */
[----:B----4-:R-:W-:-:S07]  /*3c70*/  FADD R8, R6, R9 ;  /* 0x0000000906087221 */ /* 0x010fce0000000000 */
.L_x_47:
[----:B------:R-:W-:Y:S05]  /*3c80*/  BSYNC.RECONVERGENT B1 ;  /* 0x0000000000017941 */ /* 0x000fea0003800200 */
.L_x_45:
        /* <DEDUP_REMOVED lines=43> */
[----:B0-----:R-:W-:-:S07]  /*3f40*/  FADD R2, R18, R19 ;  /* 0x0000001312027221 */ /* 0x001fce0000000000 */
.L_x_17:
[----:B------:R-:W-:Y:S05]  /*3f50*/  BSYNC.RECONVERGENT B0 ;  /* 0x0000000000007941 */ /* 0x000fea0003800200 */
.L_x_1:
[----:B------:R-:W-:Y:S05]  /*3f60*/  @P0 EXIT ;  /* 0x000000000000094d */ /* 0x000fea0003800000 */
[----:B-1----:R-:W1:Y:S01]  /*3f70*/  LDC.64 R4, c[0x0][0x388] ;  /* 0x0000e200ff047b82 */ /* 0x002e620000000a00 */
[----:B------:R-:W0:Y:S02]  /*3f80*/  LDCU UR4, c[0x0][0x398] ;  /* 0x00007300ff0477ac */ /* 0x000e240008000800 */
[----:B0-23--:R-:W-:-:S05]  /*3f90*/  FADD R3, R2, UR4 ;  /* 0x0000000402037e21 */ /* 0x00dfca0008000000 */
[----:B-1----:R-:W-:Y:S01]  /*3fa0*/  STG.E desc[UR6][R4.64], R3 ;  /* 0x0000000304007986 */ /* 0x002fe2000c101906 */
[----:B------:R-:W-:Y:S05]  /*3fb0*/  EXIT ;  /* 0x000000000000794d */ /* 0x000fea0003800000 */
.L_x_56:
[----:B------:R-:W-:-:S00]  /*3fc0*/  BRA `(.L_x_56) ;  /* 0xfffffffc00fc7947 */ /* 0x000fc0000383ffff */
[----:B------:R-:W-:-:S00]  /*3fd0*/  NOP ;  /* 0x0000000000007918 */ /* 0x000fc00000000000 */
        /* <DEDUP_REMOVED lines=10> */
.L_x_150:


//--------------------- .text._ZN3cub18CUB_300001_SM_10006detail6reduce18DeviceReduceKernelINS2_10policy_hubIfjN4cuda3std3__44plusIvEEE10Policy1000EPfjS9_fNS7_10__identityEEEvT0_PT3_T1_NS0_13GridEvenShareISH_EET2_T4_ --------------------------
	.section	.text._ZN3cub18CUB_300001_SM_10006detail6reduce18DeviceReduceKernelINS2_10policy_hubIfjN4cuda3std3__44plusIvEEE10Policy1000EPfjS9_fNS7_10__identityEEEvT0_PT3_T1_NS0_13GridEvenShareISH_EET2_T4_,"ax",@progbits
	.align	128
        .global         _ZN3cub18CUB_300001_SM_10006detail6reduce18DeviceReduceKernelINS2_10policy_hubIfjN4cuda3std3__44plusIvEEE10Policy1000EPfjS9_fNS7_10__identityEEEvT0_PT3_T1_NS0_13GridEvenShareISH_EET2_T4_
        .type           _ZN3cub18CUB_300001_SM_10006detail6reduce18DeviceReduceKernelINS2_10policy_hubIfjN4cuda3std3__44plusIvEEE10Policy1000EPfjS9_fNS7_10__identityEEEvT0_PT3_T1_NS0_13GridEvenShareISH_EET2_T4_,@function
        .size           _ZN3cub18CUB_300001_SM_10006detail6reduce18DeviceReduceKernelINS2_10policy_hubIfjN4cuda3std3__44plusIvEEE10Policy1000EPfjS9_fNS7_10__identityEEEvT0_PT3_T1_NS0_13GridEvenShareISH_EET2_T4_,(.L_x_151 - _ZN3cub18CUB_300001_SM_10006detail6reduce18DeviceReduceKernelINS2_10policy_hubIfjN4cuda3std3__44plusIvEEE10Policy1000EPfjS9_fNS7_10__identityEEEvT0_PT3_T1_NS0_13GridEvenShareISH_EET2_T4_)
        .other          _ZN3cub18CUB_300001_SM_10006detail6reduce18DeviceReduceKernelINS2_10policy_hubIfjN4cuda3std3__44plusIvEEE10Policy1000EPfjS9_fNS7_10__identityEEEvT0_PT3_T1_NS0_13GridEvenShareISH_EET2_T4_,@"STO_CUDA_ENTRY STV_DEFAULT"
_ZN3cub18CUB_300001_SM_10006detail6reduce18DeviceReduceKernelINS2_10policy_hubIfjN4cuda3std3__44plusIvEEE10Policy1000EPfjS9_fNS7_10__identityEEEvT0_PT3_T1_NS0_13GridEvenShareISH_EET2_T4_:
.text._ZN3cub18CUB_300001_SM_10006detail6reduce18DeviceReduceKernelINS2_10policy_hubIfjN4cuda3std3__44plusIvEEE10Policy1000EPfjS9_fNS7_10__identityEEEvT0_PT3_T1_NS0_13GridEvenShareISH_EET2_T4_:
[----:B------:R-:W-:Y:S01]  /*0000*/  LDC R1, c[0x0][0x37c] ;  /* 0x0000df00ff017b82 */ /* 0x000fe20000000800 */
[----:B------:R-:W0:Y:S01]  /*0010*/  S2R R0, SR_CTAID.X ;  /* 0x0000000000007919 */ /* 0x000e220000002500 */
[----:B------:R-:W1:Y:S01]  /*0020*/  LDCU UR4, c[0x0][0x380] ;  /* 0x00007000ff0477ac */ /* 0x000e620008000800 */
[----:B------:R-:W-:Y:S01]  /*0030*/  BSSY.RECONVERGENT B0, `(.L_x_57) ;  /* 0x00002e0000007945 */ /* 0x000fe20003800200 */
[----:B------:R-:W2:Y:S01]  /*0040*/  LDCU UR5, c[0x0][0x3ac] ;  /* 0x00007580ff0577ac */ /* 0x000ea20008000800 */
[----:B------:R-:W3:Y:S01]  /*0050*/  LDCU.64 UR8, c[0x0][0x358] ;  /* 0x00006b00ff0877ac */ /* 0x000ee20008000a00 */
[----:B-1----:R-:W-:Y:S02]  /*0060*/  ULOP3.LUT UP0, URZ, UR4, 0x7, URZ, 0xc0, !UPT ;  /* 0x0000000704ff7892 */ /* 0x002fe4000f80c0ff */
[----:B--2---:R-:W-:Y:S01]  /*0070*/  USHF.L.U32 UR5, UR5, 0xd, URZ ;  /* 0x0000000d05057899 */ /* 0x004fe200080006ff */
[----:B0-----:R-:W-:-:S06]  /*0080*/  SHF.L.U32 R19, R0, 0xd, RZ ;  /* 0x0000000d00137819 */ /* 0x001fcc00000006ff */
[----:B---3--:R-:W-:Y:S05]  /*0090*/  BRA.U UP0, `(.L_x_58) ;  /* 0x00000015008c7547 */ /* 0x008fea000b800000 */
[----:B------:R-:W0:Y:S02]  /*00a0*/  LDC R22, c[0x0][0x3a8] ;  /* 0x0000ea00ff167b82 */ /* 0x000e240000000800 */
[----:B0-----:R-:W-:-:S05]  /*00b0*/  IMAD R3, R0, -0x2000, R22 ;  /* 0xffffe00000037824 */ /* 0x001fca00078e0216 */
[----:B------:R-:W-:-:S13]  /*00c0*/  ISETP.GT.U32.AND P0, PT, R3, 0x1fff, PT ;  /* 0x00001fff0300780c */ /* 0x000fda0003f04070 */
[----:B------:R-:W-:Y:S05]  /*00d0*/  @P0 BRA `(.L_x_59) ;  /* 0x0000000800bc0947 */ /* 0x000fea0003800000 */
[----:B------:R-:W0:Y:S01]  /*00e0*/  S2R R4, SR_TID.X ;  /* 0x0000000000047919 */ /* 0x000e220000002100 */
[----:B------:R-:W-:Y:S01]  /*00f0*/  BSSY.RECONVERGENT B1, `(.L_x_60) ;  /* 0x000000a000017945 */ /* 0x000fe20003800200 */
[----:B------:R-:W-:Y:S01]  /*0100*/  HFMA2 R2, -RZ, RZ, 0, 0 ;  /* 0x00000000ff027431 */ /* 0x000fe200000001ff */
[----:B0-----:R-:W-:Y:S02]  /*0110*/  ISETP.GE.U32.AND P0, PT, R4, R3, PT ;  /* 0x000000030400720c */ /* 0x001fe40003f06070 */
[----:B------:R-:W-:-:S11]  /*0120*/  MOV R5, R4 ;  /* 0x0000000400057202 */ /* 0x000fd60000000f00 */
[----:B------:R-:W-:Y:S05]  /*0130*/  @P0 BRA `(.L_x_61) ;  /* 0x0000000000140947 */ /* 0x000fea0003800000 */
[----:B------:R-:W0:Y:S01]  /*0140*/  LDC.64 R6, c[0x0][0x380] ;  /* 0x0000e000ff067b82 */ /* 0x000e220000000a00 */
[----:B------:R-:W-:-:S05]  /*0150*/  LEA R5, R0, R4, 0xd ;  /* 0x0000000400057211 */ /* 0x000fca00078e68ff */
[----:B0-----:R-:W-:-:S05]  /*0160*/  IMAD.WIDE.U32 R6, R5, 0x4, R6 ;  /* 0x0000000405067825 */ /* 0x001fca00078e0006 */
[----:B------:R0:W5:Y:S01]  /*0170*/  LDG.E.CONSTANT R2, desc[UR8][R6.64] ;  /* 0x0000000806027981 */ /* 0x000162000c1e9900 */
[----:B------:R-:W-:-:S07]  /*0180*/  IADD3 R5, PT, PT, R4, 0x200, RZ ;  /* 0x0000020004057810 */ /* 0x000fce0007ffe0ff */
.L_x_61:
[----:B------:R-:W-:Y:S05]  /*0190*/  BSYNC.RECONVERGENT B1 ;  /* 0x0000000000017941 */ /* 0x000fea0003800200 */
.L_x_60:
[----:B------:R-:W-:Y:S01]  /*01a0*/  ISETP.GE.U32.AND P0, PT, R5, R3, PT ;  /* 0x000000030500720c */ /* 0x000fe20003f06070 */
[----:B------:R-:W-:-:S12]  /*01b0*/  BSSY.RECONVERGENT B1, `(.L_x_62) ;  /* 0x0000030000017945 */ /* 0x000fd80003800200 */
[----:B------:R-:W-:Y:S05]  /*01c0*/  @P0 BRA `(.L_x_63) ;  /* 0x0000000000b80947 */ /* 0x000fea0003800000 */
[----:B0-----:R-:W-:Y:S01]  /*01d0*/  LOP3.LUT R7, RZ, R5, RZ, 0x33, !PT ;  /* 0x00000005ff077212 */ /* 0x001fe200078e33ff */
[----:B------:R-:W-:Y:S03]  /*01e0*/  BSSY.RECONVERGENT B2, `(.L_x_64) ;  /* 0x0000014000027945 */ /* 0x000fe60003800200 */
[----:B------:R-:W-:-:S04]  /*01f0*/  IADD3 R7, PT, PT, R7, R22, RZ ;  /* 0x0000001607077210 */ /* 0x000fc80007ffe0ff */
[----:B------:R-:W-:Y:S01]  /*0200*/  LOP3.LUT R6, R7, 0x600, RZ, 0xc0, !PT ;  /* 0x0000060007067812 */ /* 0x000fe200078ec0ff */
[----:B------:R-:W-:-:S03]  /*0210*/  IMAD R8, R0, -0x2000, R7 ;  /* 0xffffe00000087824 */ /* 0x000fc600078e0207 */
[----:B------:R-:W-:Y:S02]  /*0220*/  ISETP.NE.AND P0, PT, R6, 0x600, PT ;  /* 0x000006000600780c */ /* 0x000fe40003f05270 */
[----:B------:R-:W-:-:S11]  /*0230*/  ISETP.GE.U32.AND P1, PT, R8, 0x600, PT ;  /* 0x000006000800780c */ /* 0x000fd60003f26070 */
[----:B------:R-:W-:Y:S05]  /*0240*/  @!P0 BRA `(.L_x_65) ;  /* 0x0000000000348947 */ /* 0x000fea0003800000 */
[----:B------:R-:W0:Y:S01]  /*0250*/  LDC.64 R8, c[0x0][0x380] ;  /* 0x0000e000ff087b82 */ /* 0x000e220000000a00 */
[----:B------:R-:W-:Y:S02]  /*0260*/  LEA.HI R6, R7, 0x1, RZ, 0x17 ;  /* 0x0000000107067811 */ /* 0x000fe400078fb8ff */
[----:B------:R-:W-:Y:S02]  /*0270*/  LEA R11, R0, R5, 0xd ;  /* 0x00000005000b7211 */ /* 0x000fe400078e68ff */
[----:B------:R-:W-:-:S04]  /*0280*/  LOP3.LUT R6, R6, 0x3, RZ, 0xc0, !PT ;  /* 0x0000000306067812 */ /* 0x000fc800078ec0ff */
[----:B------:R-:W-:-:S07]  /*0290*/  IADD3 R10, PT, PT, -R6, RZ, RZ ;  /* 0x000000ff060a7210 */ /* 0x000fce0007ffe1ff */
.L_x_66:
[----:B0-----:R-:W-:-:S06]  /*02a0*/  IMAD.WIDE.U32 R6, R11, 0x4, R8 ;  /* 0x000000040b067825 */ /* 0x001fcc00078e0008 */
[----:B------:R-:W2:Y:S01]  /*02b0*/  LDG.E.CONSTANT R7, desc[UR8][R6.64] ;  /* 0x0000000806077981 */ /* 0x000ea2000c1e9900 */
[----:B------:R-:W-:Y:S02]  /*02c0*/  IADD3 R10, PT, PT, R10, 0x1, RZ ;  /* 0x000000010a0a7810 */ /* 0x000fe40007ffe0ff */
[----:B------:R-:W-:Y:S02]  /*02d0*/  IADD3 R5, PT, PT, R5, 0x200, RZ ;  /* 0x0000020005057810 */ /* 0x000fe40007ffe0ff */
[----:B------:R-:W-:Y:S02]  /*02e0*/  ISETP.NE.AND P0, PT, R10, RZ, PT ;  /* 0x000000ff0a00720c */ /* 0x000fe40003f05270 */
[----:B------:R-:W-:Y:S01]  /*02f0*/  IADD3 R11, PT, PT, R11, 0x200, RZ ;  /* 0x000002000b0b7810 */ /* 0x000fe20007ffe0ff */
[----:B--2--5:R-:W-:-:S10]  /*0300*/  FADD R2, R7, R2 ;  /* 0x0000000207027221 */ /* 0x024fd40000000000 */
[----:B------:R-:W-:Y:S05]  /*0310*/  @P0 BRA `(.L_x_66) ;  /* 0xfffffffc00e00947 */ /* 0x000fea000383ffff */
.L_x_65:
[----:B------:R-:W-:Y:S05]  /*0320*/  BSYNC.RECONVERGENT B2 ;  /* 0x0000000000027941 */ /* 0x000fea0003800200 */
.L_x_64:
[----:B------:R-:W-:Y:S05]  /*0330*/  @!P1 BRA `(.L_x_63) ;  /* 0x00000000005c9947 */ /* 0x000fea0003800000 */
[----:B------:R-:W0:Y:S01]  /*0340*/  LDC.64 R6, c[0x0][0x380] ;  /* 0x0000e000ff067b82 */ /* 0x000e220000000a00 */
[----:B------:R-:W-:Y:S02]  /*0350*/  IADD3 R16, PT, PT, R5, 0x400, RZ ;  /* 0x0000040005107810 */ /* 0x000fe40007ffe0ff */
[----:B------:R-:W-:-:S07]  /*0360*/  LEA R5, R0, R5, 0xd ;  /* 0x0000000500057211 */ /* 0x000fce00078e68ff */
.L_x_67:
[C---:B------:R-:W-:Y:S01]  /*0370*/  IADD3 R11, PT, PT, R5.reuse, 0x200, RZ ;  /* 0x00000200050b7810 */ /* 0x040fe20007ffe0ff */
[C---:B0-----:R-:W-:Y:S01]  /*0380*/  IMAD.WIDE.U32 R8, R5.reuse, 0x4, R6 ;  /* 0x0000000405087825 */ /* 0x041fe200078e0006 */
[----:B------:R-:W-:-:S03]  /*0390*/  IADD3 R13, PT, PT, R5, 0x400, RZ ;  /* 0x00000400050d7810 */ /* 0x000fc60007ffe0ff */
[--C-:B------:R-:W-:Y:S01]  /*03a0*/  IMAD.WIDE.U32 R10, R11, 0x4, R6.reuse ;  /* 0x000000040b0a7825 */ /* 0x100fe200078e0006 */
[----:B------:R-:W-:Y:S01]  /*03b0*/  IADD3 R15, PT, PT, R5, 0x600, RZ ;  /* 0x00000600050f7810 */ /* 0x000fe20007ffe0ff */
[----:B------:R-:W2:Y:S02]  /*03c0*/  LDG.E.CONSTANT R9, desc[UR8][R8.64] ;  /* 0x0000000808097981 */ /* 0x000ea4000c1e9900 */
[--C-:B------:R-:W-:Y:S02]  /*03d0*/  IMAD.WIDE.U32 R12, R13, 0x4, R6.reuse ;  /* 0x000000040d0c7825 */ /* 0x100fe400078e0006 */
[----:B------:R-:W3:Y:S02]  /*03e0*/  LDG.E.CONSTANT R11, desc[UR8][R10.64] ;  /* 0x000000080a0b7981 */ /* 0x000ee4000c1e9900 */
[----:B------:R-:W-:Y:S02]  /*03f0*/  IMAD.WIDE.U32 R14, R15, 0x4, R6 ;  /* 0x000000040f0e7825 */ /* 0x000fe400078e0006 */
[----:B------:R-:W4:Y:S04]  /*0400*/  LDG.E.CONSTANT R13, desc[UR8][R12.64] ;  /* 0x000000080c0d7981 */ /* 0x000f28000c1e9900 */
[----:B------:R-:W4:Y:S01]  /*0410*/  LDG.E.CONSTANT R15, desc[UR8][R14.64] ;  /* 0x000000080e0f7981 */ /* 0x000f22000c1e9900 */
[----:B------:R-:W-:-:S02]  /*0420*/  IADD3 R18, PT, PT, R16, 0x400, RZ ;  /* 0x0000040010127810 */ /* 0x000fc40007ffe0ff */
[----:B------:R-:W-:Y:S02]  /*0430*/  IADD3 R16, PT, PT, R16, 0x800, RZ ;  /* 0x0000080010107810 */ /* 0x000fe40007ffe0ff */
[----:B------:R-:W-:Y:S02]  /*0440*/  ISETP.GE.AND P0, PT, R18, R3, PT ;  /* 0x000000031200720c */ /* 0x000fe40003f06270 */
[----:B------:R-:W-:Y:S01]  /*0450*/  IADD3 R5, PT, PT, R5, 0x800, RZ ;  /* 0x0000080005057810 */ /* 0x000fe20007ffe0ff */
[----:B--2--5:R-:W-:-:S04]  /*0460*/  FADD R2, R9, R2 ;  /* 0x0000000209027221 */ /* 0x024fc80000000000 */
[----:B---3--:R-:W-:-:S04]  /*0470*/  FADD R2, R2, R11 ;  /* 0x0000000b02027221 */ /* 0x008fc80000000000 */
[----:B----4-:R-:W-:-:S04]  /*0480*/  FADD R2, R2, R13 ;  /* 0x0000000d02027221 */ /* 0x010fc80000000000 */
[----:B------:R-:W-:Y:S01]  /*0490*/  FADD R2, R2, R15 ;  /* 0x0000000f02027221 */ /* 0x000fe20000000000 */
[----:B------:R-:W-:Y:S06]  /*04a0*/  @!P0 BRA `(.L_x_67) ;  /* 0xfffffffc00b08947 */ /* 0x000fec000383ffff */
.L_x_63:
[----:B------:R-:W-:Y:S05]  /*04b0*/  BSYNC.RECONVERGENT B1 ;  /* 0x0000000000017941 */ /* 0x000fea0003800200 */
.L_x_62:
[----:B------:R-:W-:-:S13]  /*04c0*/  ISETP.GE.U32.AND P0, PT, R3, 0x200, PT ;  /* 0x000002000300780c */ /* 0x000fda0003f06070 */
        /* <DEDUP_REMOVED lines=27> */
[----:B------:R-:W2:Y:S04]  /*0680*/  LDS.128 R8, [UR4+0x20] ;  /* 0x00002004ff087984 */ /* 0x000ea80008000c00 */
[----:B------:R-:W3:Y:S04]  /*0690*/  LDS.128 R4, [UR4+0x30] ;  /* 0x00003004ff047984 */ /* 0x000ee80008000c00 */
[----:B------:R-:W4:Y:S01]  /*06a0*/  LDS.128 R16, [UR4+0x40] ;  /* 0x00004004ff107984 */ /* 0x000f220008000c00 */
[----:B0-----:R-:W-:-:S04]  /*06b0*/  FADD R13, R2, R13 ;  /* 0x0000000d020d7221 */ /* 0x001fc80000000000 */
        /* <DEDUP_REMOVED lines=13> */
[----:B-1----:R-:W-:Y:S01]  /*0790*/  FADD R2, R18, R19 ;  /* 0x0000001312027221 */ /* 0x002fe20000000000 */
[----:B------:R-:W-:Y:S06]  /*07a0*/  BRA `(.L_x_69) ;  /* 0x0000002400a07947 */ /* 0x000fec0003800000 */
.L_x_68:
[----:B------:R-:W-:Y:S01]  /*07b0*/  LOP3.LUT R5, R4, 0x3e0, RZ, 0xc0, !PT ;  /* 0x000003e004057812 */ /* 0x000fe200078ec0ff */
[----:B------:R-:W1:Y:S03]  /*07c0*/  S2R R10, SR_LANEID ;  /* 0x00000000000a7919 */ /* 0x000e660000000000 */
[----:B0-----:R-:W-:Y:S02]  /*07d0*/  IADD3 R6, PT, PT, R5, 0x20, RZ ;  /* 0x0000002005067810 */ /* 0x001fe40007ffe0ff */
[----:B------:R-:W-:Y:S02]  /*07e0*/  LOP3.LUT R8, RZ, R5, RZ, 0x33, !PT ;  /* 0x00000005ff087212 */ /* 0x000fe400078e33ff */
[----:B------:R-:W-:Y:S02]  /*07f0*/  ISETP.GT.U32.AND P0, PT, R6, R3, PT ;  /* 0x000000030600720c */ /* 0x000fe40003f04070 */
[----:B------:R-:W-:-:S04]  /*0800*/  IADD3 R8, PT, PT, R3, R8, RZ ;  /* 0x0000000803087210 */ /* 0x000fc80007ffe0ff */
[----:B------:R-:W-:-:S06]  /*0810*/  SEL R5, R8, 0x1f, P0 ;  /* 0x0000001f08057807 */ /* 0x000fcc0000000000 */
[----:B-----5:R-:W0:Y:S01]  /*0820*/  SHFL.DOWN P0, R6, R2, 0x1, R5 ;  /* 0x0820000002067989 */ /* 0x020e220000000005 */
[----:B-1----:R-:W-:Y:S01]  /*0830*/  ISETP.NE.AND P1, PT, R10, RZ, PT ;  /* 0x000000ff0a00720c */ /* 0x002fe20003f25270 */
[----:B0-----:R-:W-:-:S12]  /*0840*/  @P0 FADD R6, R6, R2 ;  /* 0x0000000206060221 */ /* 0x001fd80000000000 */
        /* <DEDUP_REMOVED lines=18> */
[----:B------:R-:W1:Y:S01]  /*0970*/  S2UR UR5, SR_CgaCtaId ;  /* 0x00000000000579c3 */ /* 0x000e620000008800 */
[----:B------:R-:W-:Y:S01]  /*0980*/  UMOV UR4, 0x400 ;  /* 0x0000040000047882 */ /* 0x000fe20000000000 */
[C---:B------:R-:W-:Y:S02]  /*0990*/  ISETP.GT.U32.AND P2, PT, R3.reuse, 0x20, PT ;  /* 0x000000200300780c */ /* 0x040fe40003f44070 */
[C---:B------:R-:W-:Y:S02]  /*09a0*/  ISETP.GT.U32.AND P3, PT, R3.reuse, 0x40, PT ;  /* 0x000000400300780c */ /* 0x040fe40003f64070 */
[C---:B------:R-:W-:Y:S02]  /*09b0*/  ISETP.GT.U32.AND P1, PT, R3.reuse, 0x60, PT ;  /* 0x000000600300780c */ /* 0x040fe40003f24070 */
[----:B------:R-:W-:Y:S01]  /*09c0*/  ISETP.GT.U32.AND P4, PT, R3, 0xc0, PT ;  /* 0x000000c00300780c */ /* 0x000fe20003f84070 */
[----:B-1----:R-:W-:-:S09]  /*09d0*/  ULEA UR4, UR5, UR4, 0x18 ;  /* 0x0000000405047291 */ /* 0x002fd2000f8ec0ff */
[----:B------:R-:W1:Y:S04]  /*09e0*/  LDS.128 R4, [UR4+0x10] ;  /* 0x00001004ff047984 */ /* 0x000e680008000c00 */
[----:B0-----:R-:W0:Y:S04]  /*09f0*/  LDS.128 R8, [UR4+0x20] ;  /* 0x00002004ff087984 */ /* 0x001e280008000c00 */
[----:B------:R-:W2:Y:S04]  /*0a00*/  LDS.128 R12, [UR4+0x30] ;  /* 0x00003004ff0c7984 */ /* 0x000ea80008000c00 */
[----:B------:R-:W3:Y:S01]  /*0a10*/  LDS.128 R16, [UR4+0x40] ;  /* 0x00004004ff107984 */ /* 0x000ee20008000c00 */
[----:B-1----:R-:W-:Y:S01]  /*0a20*/  @P2 FADD R2, R2, R5 ;  /* 0x0000000502022221 */ /* 0x002fe20000000000 */
[----:B------:R-:W-:-:S03]  /*0a30*/  ISETP.GT.U32.AND P2, PT, R3, 0x80, PT ;  /* 0x000000800300780c */ /* 0x000fc60003f44070 */
[----:B------:R-:W-:Y:S01]  /*0a40*/  @P3 FADD R2, R2, R6 ;  /* 0x0000000602023221 */ /* 0x000fe20000000000 */
[----:B------:R-:W-:-:S03]  /*0a50*/  ISETP.GT.U32.AND P3, PT, R3, 0xa0, PT ;  /* 0x000000a00300780c */ /* 0x000fc60003f64070 */
[----:B------:R-:W-:Y:S01]  /*0a60*/  @P1 FADD R2, R2, R7 ;  /* 0x0000000702021221 */ /* 0x000fe20000000000 */
[----:B------:R-:W-:-:S05]  /*0a70*/  ISETP.GT.U32.AND P1, PT, R3, 0xe0, PT ;  /* 0x000000e00300780c */ /* 0x000fca0003f24070 */
[----:B0-----:R-:W-:Y:S01]  /*0a80*/  @P2 FADD R2, R2, R8 ;  /* 0x0000000802022221 */ /* 0x001fe20000000000 */
[----:B------:R-:W-:-:S03]  /*0a90*/  ISETP.GT.U32.AND P2, PT, R3, 0x100, PT ;  /* 0x000001000300780c */ /* 0x000fc60003f44070 */
[----:B------:R-:W-:Y:S01]  /*0aa0*/  @P3 FADD R2, R2, R9 ;  /* 0x0000000902023221 */ /* 0x000fe20000000000 */
[----:B------:R-:W-:-:S03]  /*0ab0*/  ISETP.GT.U32.AND P3, PT, R3, 0x120, PT ;  /* 0x000001200300780c */ /* 0x000fc60003f64070 */
[----:B------:R-:W-:Y:S01]  /*0ac0*/  @P4 FADD R2, R2, R10 ;  /* 0x0000000a02024221 */ /* 0x000fe20000000000 */
[----:B------:R-:W-:-:S03]  /*0ad0*/  ISETP.GT.U32.AND P4, PT, R3, 0x140, PT ;  /* 0x000001400300780c */ /* 0x000fc60003f84070 */
[----:B------:R-:W-:Y:S01]  /*0ae0*/  @P1 FADD R2, R2, R11 ;  /* 0x0000000b02021221 */ /* 0x000fe20000000000 */
[----:B------:R-:W-:-:S03]  /*0af0*/  ISETP.GT.U32.AND P1, PT, R3, 0x160, PT ;  /* 0x000001600300780c */ /* 0x000fc60003f24070 */
[----:B--2---:R-:W-:Y:S01]  /*0b00*/  @P2 FADD R2, R2, R12 ;  /* 0x0000000c02022221 */ /* 0x004fe20000000000 */
[----:B------:R-:W-:-:S03]  /*0b10*/  ISETP.GT.U32.AND P2, PT, R3, 0x180, PT ;  /* 0x000001800300780c */ /* 0x000fc60003f44070 */
[----:B------:R-:W-:Y:S01]  /*0b20*/  @P3 FADD R2, R2, R13 ;  /* 0x0000000d02023221 */ /* 0x000fe20000000000 */
[----:B------:R-:W-:-:S03]  /*0b30*/  ISETP.GT.U32.AND P3, PT, R3, 0x1a0, PT ;  /* 0x000001a00300780c */ /* 0x000fc60003f64070 */
[----:B------:R-:W-:Y:S01]  /*0b40*/  @P4 FADD R2, R2, R14 ;  /* 0x0000000e02024221 */ /* 0x000fe20000000000 */
[----:B------:R-:W-:-:S03]  /*0b50*/  ISETP.GT.U32.AND P4, PT, R3, 0x1c0, PT ;  /* 0x000001c00300780c */ /* 0x000fc60003f84070 */
[----:B------:R-:W-:Y:S01]  /*0b60*/  @P1 FADD R2, R2, R15 ;  /* 0x0000000f02021221 */ /* 0x000fe20000000000 */
[----:B------:R-:W-:-:S03]  /*0b70*/  ISETP.GT.U32.AND P1, PT, R3, 0x1e0, PT ;  /* 0x000001e00300780c */ /* 0x000fc60003f24070 */
[----:B---3--:R-:W-:-:S04]  /*0b80*/  @P2 FADD R2, R2, R16 ;  /* 0x0000001002022221 */ /* 0x008fc80000000000 */
[----:B------:R-:W-:-:S04]  /*0b90*/  @P3 FADD R2, R2, R17 ;  /* 0x0000001102023221 */ /* 0x000fc80000000000 */
[----:B------:R-:W-:-:S04]  /*0ba0*/  @P4 FADD R2, R2, R18 ;  /* 0x0000001202024221 */ /* 0x000fc80000000000 */
[----:B------:R-:W-:Y:S01]  /*0bb0*/  @P1 FADD R2, R2, R19 ;  /* 0x0000001302021221 */ /* 0x000fe20000000000 */
[----:B------:R-:W-:Y:S06]  /*0bc0*/  BRA `(.L_x_69) ;  /* 0x0000002000987947 */ /* 0x000fec0003800000 */
.L_x_59:
[----:B------:R-:W0:Y:S01]  /*0bd0*/  S2R R18, SR_TID.X ;  /* 0x0000000000127919 */ /* 0x000e220000002100 */
[----:B------:R-:W1:Y:S02]  /*0be0*/  LDCU.64 UR6, c[0x0][0x380] ;  /* 0x00007000ff0677ac */ /* 0x000e640008000a00 */
[----:B-1----:R-:W-:Y:S02]  /*0bf0*/  MOV R12, UR6 ;  /* 0x00000006000c7c02 */ /* 0x002fe40008000f00 */
[----:B------:R-:W-:Y:S02]  /*0c00*/  MOV R13, UR7 ;  /* 0x00000007000d7c02 */ /* 0x000fe40008000f00 */
[----:B0-----:R-:W-:-:S05]  /*0c10*/  LEA R27, R18, R19, 0x1 ;  /* 0x00000013121b7211 */ /* 0x001fca00078e08ff */
[----:B------:R-:W-:-:S05]  /*0c20*/  IMAD.WIDE.U32 R26, R27, 0x4, R12 ;  /* 0x000000041b1a7825 */ /* 0x000fca00078e000c */
        /* <DEDUP_REMOVED lines=8> */
[----:B------:R-:W-:Y:S01]  /*0cb0*/  ISETP.GE.U32.AND P0, PT, R3, UR5, PT ;  /* 0x0000000503007c0c */ /* 0x000fe2000bf06070 */
[----:B--2---:R-:W-:Y:S01]  /*0cc0*/  FADD R4, R4, R5 ;  /* 0x0000000504047221 */ /* 0x004fe20000000000 */
[----:B---3--:R-:W-:Y:S01]  /*0cd0*/  FADD R7, R6, R7 ;  /* 0x0000000706077221 */ /* 0x008fe20000000000 */
[----:B----4-:R-:W-:-:S03]  /*0ce0*/  FADD R8, R8, R9 ;  /* 0x0000000908087221 */ /* 0x010fc60000000000 */
[----:B------:R-:W-:Y:S01]  /*0cf0*/  FADD R4, R4, R7 ;  /* 0x0000000704047221 */ /* 0x000fe20000000000 */
[----:B-----5:R-:W-:Y:S01]  /*0d00*/  FADD R11, R10, R11 ;  /* 0x0000000b0a0b7221 */ /* 0x020fe20000000000 */
[----:B------:R-:W-:-:S03]  /*0d10*/  FADD R14, R14, R15 ;  /* 0x0000000f0e0e7221 */ /* 0x000fc60000000000 */
        /* <DEDUP_REMOVED lines=10> */
[----:B------:R-:W-:Y:S01]  /*0dc0*/  IADD3 R19, PT, PT, R19, UR5, RZ ;  /* 0x0000000513137c10 */ /* 0x000fe2000fffe0ff */
[----:B------:R-:W-:Y:S01]  /*0dd0*/  UMOV UR4, URZ ;  /* 0x000000ff00047c82 */ /* 0x000fe20008000000 */
[----:B------:R-:W-:Y:S02]  /*0de0*/  IADD3 R20, PT, PT, R22, -0x2000, RZ ;  /* 0xffffe00016147810 */ /* 0x000fe40007ffe0ff */
[C---:B------:R-:W-:Y:S02]  /*0df0*/  IADD3 R21, PT, PT, R19.reuse, 0x200, RZ ;  /* 0x0000020013157810 */ /* 0x040fe40007ffe0ff */
[C---:B------:R-:W-:Y:S02]  /*0e00*/  ISETP.GT.U32.AND P0, PT, R19.reuse, R20, PT ;  /* 0x000000141300720c */ /* 0x040fe40003f04070 */
[----:B------:R-:W-:Y:S02]  /*0e10*/  IADD3 R23, PT, PT, R19, R18, RZ ;  /* 0x0000001213177210 */ /* 0x000fe40007ffe0ff */
[----:B------:R-:W-:-:S09]  /*0e20*/  MOV R25, R19 ;  /* 0x0000001300197202 */ /* 0x000fd20000000f00 */
[----:B------:R-:W-:Y:S05]  /*0e30*/  @P0 BRA `(.L_x_71) ;  /* 0x0000000000940947 */ /* 0x000fea0003800000 */
[----:B------:R-:W0:Y:S08]  /*0e40*/  LDC R22, c[0x0][0x3a8] ;  /* 0x0000ea00ff167b82 */ /* 0x000e300000000800 */
[----:B------:R-:W1:Y:S02]  /*0e50*/  LDC.64 R12, c[0x0][0x380] ;  /* 0x0000e000ff0c7b82 */ /* 0x000e640000000a00 */
.L_x_72:
[----:B------:R-:W-:-:S05]  /*0e60*/  LEA R15, R18, R25, 0x1 ;  /* 0x00000019120f7211 */ /* 0x000fca00078e08ff */
[----:B-1----:R-:W-:-:S05]  /*0e70*/  IMAD.WIDE.U32 R14, R15, 0x4, R12 ;  /* 0x000000040f0e7825 */ /* 0x002fca00078e000c */
[----:B------:R-:W2:Y:S04]  /*0e80*/  LDG.E.64.CONSTANT R4, desc[UR8][R14.64] ;  /* 0x000000080e047981 */ /* 0x000ea8000c1e9b00 */
[----:B------:R-:W3:Y:S04]  /*0e90*/  LDG.E.64.CONSTANT R6, desc[UR8][R14.64+0x1000] ;  /* 0x001000080e067981 */ /* 0x000ee8000c1e9b00 */
[----:B------:R-:W4:Y:S04]  /*0ea0*/  LDG.E.64.CONSTANT R2, desc[UR8][R14.64+0x2000] ;  /* 0x002000080e027981 */ /* 0x000f28000c1e9b00 */
[----:B------:R-:W5:Y:S01]  /*0eb0*/  LDG.E.64.CONSTANT R10, desc[UR8][R14.64+0x6000] ;  /* 0x006000080e0a7981 */ /* 0x000f62000c1e9b00 */
[----:B--2---:R-:W-:-:S03]  /*0ec0*/  FADD R24, R4, R17 ;  /* 0x0000001104187221 */ /* 0x004fc60000000000 */
[----:B------:R-:W5:Y:S01]  /*0ed0*/  LDG.E.64.CONSTANT R16, desc[UR8][R14.64+0x7000] ;  /* 0x007000080e107981 */ /* 0x000f62000c1e9b00 */
[----:B---3--:R-:W-:-:S03]  /*0ee0*/  FADD R9, R5, R6 ;  /* 0x0000000605097221 */ /* 0x008fc60000000000 */
[----:B------:R-:W2:Y:S01]  /*0ef0*/  LDG.E.64.CONSTANT R4, desc[UR8][R14.64+0x3000] ;  /* 0x003000080e047981 */ /* 0x000ea2000c1e9b00 */
[----:B----4-:R-:W-:Y:S01]  /*0f00*/  FADD R2, R7, R2 ;  /* 0x0000000207027221 */ /* 0x010fe20000000000 */
[----:B------:R-:W-:Y:S02]  /*0f10*/  FADD R24, R24, R9 ;  /* 0x0000000918187221 */ /* 0x000fe40000000000 */
[----:B------:R-:W3:Y:S04]  /*0f20*/  LDG.E.64.CONSTANT R6, desc[UR8][R14.64+0x4000] ;  /* 0x004000080e067981 */ /* 0x000ee8000c1e9b00 */
[----:B------:R-:W4:Y:S01]  /*0f30*/  LDG.E.64.CONSTANT R8, desc[UR8][R14.64+0x5000] ;  /* 0x005000080e087981 */ /* 0x000f22000c1e9b00 */
[----:B--2---:R-:W-:-:S04]  /*0f40*/  FADD R3, R3, R4 ;  /* 0x0000000403037221 */ /* 0x004fc80000000000 */
[----:B------:R-:W-:Y:S01]  /*0f50*/  FADD R3, R2, R3 ;  /* 0x0000000302037221 */ /* 0x000fe20000000000 */
[----:B0-----:R-:W-:Y:S01]  /*0f60*/  IADD3 R2, PT, PT, -R25, R22, RZ ;  /* 0x0000001619027210 */ /* 0x001fe20007ffe1ff */
[----:B---3--:R-:W-:Y:S01]  /*0f70*/  FADD R4, R5, R6 ;  /* 0x0000000605047221 */ /* 0x008fe20000000000 */
[----:B-----5:R-:W-:Y:S01]  /*0f80*/  FADD R11, R11, R16 ;  /* 0x000000100b0b7221 */ /* 0x020fe20000000000 */
[----:B----4-:R-:W-:Y:S01]  /*0f90*/  FADD R7, R7, R8 ;  /* 0x0000000807077221 */ /* 0x010fe20000000000 */
[----:B------:R-:W-:Y:S01]  /*0fa0*/  FADD R8, R9, R10 ;  /* 0x0000000a09087221 */ /* 0x000fe20000000000 */
[----:B------:R-:W-:Y:S02]  /*0fb0*/  ISETP.GE.U32.AND P0, PT, R2, UR5, PT ;  /* 0x0000000502007c0c */ /* 0x000fe4000bf06070 */
[----:B------:R-:W-:Y:S01]  /*0fc0*/  FADD R4, R4, R7 ;  /* 0x0000000704047221 */ /* 0x000fe20000000000 */
[----:B------:R-:W-:Y:S01]  /*0fd0*/  FADD R11, R8, R11 ;  /* 0x0000000b080b7221 */ /* 0x000fe20000000000 */
[----:B------:R-:W-:-:S03]  /*0fe0*/  FADD R3, R24, R3 ;  /* 0x0000000318037221 */ /* 0x000fc60000000000 */
[----:B------:R-:W-:-:S04]  /*0ff0*/  FADD R4, R4, R11 ;  /* 0x0000000b04047221 */ /* 0x000fc80000000000 */
[----:B------:R-:W-:-:S04]  /*1000*/  FADD R3, R3, R4 ;  /* 0x0000000403037221 */ /* 0x000fc80000000000 */
[----:B------:R-:W-:Y:S01]  /*1010*/  FADD R17, R17, R3 ;  /* 0x0000000311117221 */ /* 0x000fe20000000000 */
[----:B------:R-:W-:Y:S06]  /*1020*/  @!P0 BRA `(.L_x_70) ;  /* 0x0000000000f48947 */ /* 0x000fec0003800000 */
[----:B------:R-:W-:Y:S01]  /*1030*/  IADD3 R25, PT, PT, R25, UR5, RZ ;  /* 0x0000000519197c10 */ /* 0x000fe2000fffe0ff */
[----:B------:R-:W-:Y:S01]  /*1040*/  UIADD3 UR4, UPT, UPT, UR4, 0x1, URZ ;  /* 0x0000000104047890 */ /* 0x000fe2000fffe0ff */
[----:B------:R-:W-:Y:S02]  /*1050*/  IADD3 R21, PT, PT, R21, UR5, RZ ;  /* 0x0000000515157c10 */ /* 0x000fe4000fffe0ff */
[----:B------:R-:W-:Y:S02]  /*1060*/  ISETP.GT.U32.AND P0, PT, R25, R20, PT ;  /* 0x000000141900720c */ /* 0x000fe40003f04070 */
[----:B------:R-:W-:-:S11]  /*1070*/  IADD3 R23, PT, PT, R23, UR5, RZ ;  /* 0x0000000517177c10 */ /* 0x000fd6000fffe0ff */
[----:B------:R-:W-:Y:S05]  /*1080*/  @!P0 BRA `(.L_x_72) ;  /* 0xfffffffc00748947 */ /* 0x000fea000383ffff */
.L_x_71:
[----:B------:R-:W-:-:S13]  /*1090*/  ISETP.GE.U32.AND P0, PT, R25, R22, PT ;  /* 0x000000161900720c */ /* 0x000fda0003f06070 */
[----:B------:R-:W-:Y:S05]  /*10a0*/  @P0 BRA `(.L_x_70) ;  /* 0x0000000000d40947 */ /* 0x000fea0003800000 */
[----:B------:R-:W-:Y:S01]  /*10b0*/  IADD3 R3, PT, PT, -R25, R22, RZ ;  /* 0x0000001619037210 */ /* 0x000fe20007ffe1ff */
[----:B------:R-:W-:Y:S03]  /*10c0*/  BSSY.RECONVERGENT B1, `(.L_x_70) ;  /* 0x0000033000017945 */ /* 0x000fe60003800200 */
[----:B------:R-:W-:-:S13]  /*10d0*/  ISETP.GE.AND P0, PT, R18, R3, PT ;  /* 0x000000031200720c */ /* 0x000fda0003f06270 */
[----:B------:R-:W-:Y:S05]  /*10e0*/  @P0 BRA `(.L_x_73) ;  /* 0x0000000000c00947 */ /* 0x000fea0003800000 */
[----:B------:R-:W0:Y:S01]  /*10f0*/  LDC R2, c[0x0][0x3ac] ;  /* 0x0000eb00ff027b82 */ /* 0x000e220000000800 */
[----:B------:R-:W-:Y:S01]  /*1100*/  LOP3.LUT R5, RZ, R18, RZ, 0x33, !PT ;  /* 0x00000012ff057212 */ /* 0x000fe200078e33ff */
[----:B------:R-:W-:Y:S03]  /*1110*/  BSSY.RECONVERGENT B2, `(.L_x_74) ;  /* 0x0000016000027945 */ /* 0x000fe60003800200 */
[----:B------:R-:W-:-:S04]  /*1120*/  IADD3 R22, PT, PT, R5, R22, RZ ;  /* 0x0000001605167210 */ /* 0x000fc80007ffe0ff */
[----:B------:R-:W-:Y:S02]  /*1130*/  LOP3.LUT R4, R22, 0x600, RZ, 0xc0, !PT ;  /* 0x0000060016047812 */ /* 0x000fe400078ec0ff */
[----:B------:R-:W-:Y:S02]  /*1140*/  IADD3 R19, PT, PT, -R19, R22, RZ ;  /* 0x0000001613137210 */ /* 0x000fe40007ffe1ff */
[----:B------:R-:W-:Y:S02]  /*1150*/  ISETP.NE.AND P0, PT, R4, 0x600, PT ;  /* 0x000006000400780c */ /* 0x000fe40003f05270 */
[----:B------:R-:W-:Y:S01]  /*1160*/  LEA.HI R22, R22, 0x1, RZ, 0x17 ;  /* 0x0000000116167811 */ /* 0x000fe200078fb8ff */
[----:B0-----:R-:W-:-:S04]  /*1170*/  IMAD R2, R2, UR4, RZ ;  /* 0x0000000402027c24 */ /* 0x001fc8000f8e02ff */
[----:B------:R-:W-:-:S05]  /*1180*/  IMAD R2, R2, -0x2000, R19 ;  /* 0xffffe00002027824 */ /* 0x000fca00078e0213 */
[----:B------:R-:W-:Y:S02]  /*1190*/  ISETP.GE.U32.AND P1, PT, R2, 0x600, PT ;  /* 0x000006000200780c */ /* 0x000fe40003f26070 */
[----:B------:R-:W-:Y:S01]  /*11a0*/  MOV R2, R18 ;  /* 0x0000001200027202 */ /* 0x000fe20000000f00 */
[----:B------:R-:W-:Y:S10]  /*11b0*/  @!P0 BRA `(.L_x_75) ;  /* 0x00000000002c8947 */ /* 0x000ff40003800000 */
[----:B------:R-:W-:Y:S02]  /*11c0*/  LOP3.LUT R22, R22, 0x3, RZ, 0xc0, !PT ;  /* 0x0000000316167812 */ /* 0x000fe400078ec0ff */
[----:B------:R-:W-:Y:S02]  /*11d0*/  MOV R2, R18 ;  /* 0x0000001200027202 */ /* 0x000fe40000000f00 */
[----:B------:R-:W-:-:S07]  /*11e0*/  IADD3 R22, PT, PT, -R22, RZ, RZ ;  /* 0x000000ff16167210 */ /* 0x000fce0007ffe1ff */
.L_x_76:
[----:B------:R-:W-:-:S06]  /*11f0*/  IMAD.WIDE.U32 R4, R23, 0x4, R12 ;  /* 0x0000000417047825 */ /* 0x000fcc00078e000c */
[----:B------:R-:W2:Y:S01]  /*1200*/  LDG.E.CONSTANT R4, desc[UR8][R4.64] ;  /* 0x0000000804047981 */ /* 0x000ea2000c1e9900 */
[----:B------:R-:W-:Y:S02]  /*1210*/  IADD3 R22, PT, PT, R22, 0x1, RZ ;  /* 0x0000000116167810 */ /* 0x000fe40007ffe0ff */
[----:B------:R-:W-:Y:S02]  /*1220*/  IADD3 R2, PT, PT, R2, 0x200, RZ ;  /* 0x0000020002027810 */ /* 0x000fe40007ffe0ff */
[----:B------:R-:W-:Y:S02]  /*1230*/  ISETP.NE.AND P0, PT, R22, RZ, PT ;  /* 0x000000ff1600720c */ /* 0x000fe40003f05270 */
[----:B------:R-:W-:Y:S01]  /*1240*/  IADD3 R23, PT, PT, R23, 0x200, RZ ;  /* 0x0000020017177810 */ /* 0x000fe20007ffe0ff */
[----:B--2---:R-:W-:-:S10]  /*1250*/  FADD R17, R4, R17 ;  /* 0x0000001104117221 */ /* 0x004fd40000000000 */
[----:B------:R-:W-:Y:S05]  /*1260*/  @P0 BRA `(.L_x_76) ;  /* 0xfffffffc00e00947 */ /* 0x000fea000383ffff */
.L_x_75:
[----:B------:R-:W-:Y:S05]  /*1270*/  BSYNC.RECONVERGENT B2 ;  /* 0x0000000000027941 */ /* 0x000fea0003800200 */
.L_x_74:
[----:B------:R-:W-:Y:S05]  /*1280*/  @!P1 BRA `(.L_x_73) ;  /* 0x0000000000589947 */ /* 0x000fea0003800000 */
[C---:B------:R-:W-:Y:S02]  /*1290*/  IADD3 R21, PT, PT, R2.reuse, R21, RZ ;  /* 0x0000001502157210 */ /* 0x040fe40007ffe0ff */
[----:B------:R-:W-:-:S07]  /*12a0*/  IADD3 R2, PT, PT, R2, 0x400, RZ ;  /* 0x0000040002027810 */ /* 0x000fce0007ffe0ff */
.L_x_77:
[C---:B------:R-:W-:Y:S01]  /*12b0*/  IADD3 R5, PT, PT, R21.reuse, -0x200, RZ ;  /* 0xfffffe0015057810 */ /* 0x040fe20007ffe0ff */
[C---:B------:R-:W-:Y:S01]  /*12c0*/  IMAD.WIDE.U32 R6, R21.reuse, 0x4, R12 ;  /* 0x0000000415067825 */ /* 0x040fe200078e000c */
        /* <DEDUP_REMOVED lines=8> */
[----:B------:R-:W5:Y:S01]  /*1350*/  LDG.E.CONSTANT R10, desc[UR8][R10.64] ;  /* 0x000000080a0a7981 */ /* 0x000f62000c1e9900 */
[----:B------:R-:W-:-:S04]  /*1360*/  IADD3 R14, PT, PT, R2, 0x400, RZ ;  /* 0x00000400020e7810 */ /* 0x000fc80007ffe0ff */
[----:B------:R-:W-:Y:S02]  /*1370*/  ISETP.GE.AND P0, PT, R14, R3, PT ;  /* 0x000000030e00720c */ /* 0x000fe40003f06270 */
[----:B------:R-:W-:Y:S02]  /*1380*/  IADD3 R2, PT, PT, R2, 0x800, RZ ;  /* 0x0000080002027810 */ /* 0x000fe40007ffe0ff */
[----:B------:R-:W-:Y:S01]  /*1390*/  IADD3 R21, PT, PT, R21, 0x800, RZ ;  /* 0x0000080015157810 */ /* 0x000fe20007ffe0ff */
[----:B---3--:R-:W-:-:S04]  /*13a0*/  FADD R17, R4, R17 ;  /* 0x0000001104117221 */ /* 0x008fc80000000000 */
[----:B--2---:R-:W-:-:S04]  /*13b0*/  FADD R17, R17, R6 ;  /* 0x0000000611117221 */ /* 0x004fc80000000000 */
[----:B----4-:R-:W-:-:S04]  /*13c0*/  FADD R17, R17, R8 ;  /* 0x0000000811117221 */ /* 0x010fc80000000000 */
[----:B-----5:R-:W-:Y:S01]  /*13d0*/  FADD R17, R17, R10 ;  /* 0x0000000a11117221 */ /* 0x020fe20000000000 */
[----:B------:R-:W-:Y:S06]  /*13e0*/  @!P0 BRA `(.L_x_77) ;  /* 0xfffffffc00b08947 */ /* 0x000fec000383ffff */
.L_x_73:
[----:B------:R-:W-:Y:S05]  /*13f0*/  BSYNC.RECONVERGENT B1 ;  /* 0x0000000000017941 */ /* 0x000fea0003800200 */
.L_x_70:
        /* <DEDUP_REMOVED lines=27> */
[----:B--2---:R-:W2:Y:S04]  /*15b0*/  LDS.128 R4, [UR4+0x30] ;  /* 0x00003004ff047984 */ /* 0x004ea80008000c00 */
[----:B------:R-:W3:Y:S01]  /*15c0*/  LDS.128 R16, [UR4+0x40] ;  /* 0x00004004ff107984 */ /* 0x000ee20008000c00 */
        /* <DEDUP_REMOVED lines=14> */
[----:B------:R-:W-:Y:S01]  /*16b0*/  FADD R2, R18, R19 ;  /* 0x0000001312027221 */ /* 0x000fe20000000000 */
[----:B------:R-:W-:Y:S06]  /*16c0*/  BRA `(.L_x_69) ;  /* 0x0000001400d87947 */ /* 0x000fec0003800000 */
.L_x_58:
[----:B------:R-:W0:Y:S02]  /*16d0*/  LDCU UR6, c[0x0][0x3a8] ;  /* 0x00007500ff0677ac */ /* 0x000e240008000800 */
[----:B0-----:R-:W-:-:S04]  /*16e0*/  IADD3 R3, PT, PT, -R19, UR6, RZ ;  /* 0x0000000613037c10 */ /* 0x001fc8000fffe1ff */
        /* <DEDUP_REMOVED lines=9> */
[----:B------:R-:W-:-:S05]  /*1780*/  IADD3 R5, PT, PT, R19, R4, RZ ;  /* 0x0000000413057210 */ /* 0x000fca0007ffe0ff */
[----:B0-----:R-:W-:-:S05]  /*1790*/  IMAD.WIDE.U32 R6, R5, 0x4, R6 ;  /* 0x0000000405067825 */ /* 0x001fca00078e0006 */
[----:B------:R0:W5:Y:S01]  /*17a0*/  LDG.E.CONSTANT R2, desc[UR8][R6.64] ;  /* 0x0000000806027981 */ /* 0x000162000c1e9900 */
[----:B------:R-:W-:-:S07]  /*17b0*/  IADD3 R10, PT, PT, R4, 0x200, RZ ;  /* 0x00000200040a7810 */ /* 0x000fce0007ffe0ff */
.L_x_80:
[----:B------:R-:W-:Y:S05]  /*17c0*/  BSYNC.RECONVERGENT B1 ;  /* 0x0000000000017941 */ /* 0x000fea0003800200 */
.L_x_79:
[----:B------:R-:W-:Y:S01]  /*17d0*/  ISETP.GE.U32.AND P0, PT, R10, R3, PT ;  /* 0x000000030a00720c */ /* 0x000fe20003f06070 */
[----:B------:R-:W-:-:S12]  /*17e0*/  BSSY.RECONVERGENT B1, `(.L_x_81) ;  /* 0x0000030000017945 */ /* 0x000fd80003800200 */
[----:B------:R-:W-:Y:S05]  /*17f0*/  @P0 BRA `(.L_x_82) ;  /* 0x0000000000b80947 */ /* 0x000fea0003800000 */
[----:B------:R-:W-:Y:S01]  /*1800*/  LOP3.LUT R5, RZ, R10, RZ, 0x33, !PT ;  /* 0x0000000aff057212 */ /* 0x000fe200078e33ff */
[----:B------:R-:W-:Y:S03]  /*1810*/  BSSY.RECONVERGENT B2, `(.L_x_83) ;  /* 0x0000014000027945 */ /* 0x000fe60003800200 */
[----:B0-----:R-:W-:-:S04]  /*1820*/  IADD3 R6, PT, PT, R5, UR6, RZ ;  /* 0x0000000605067c10 */ /* 0x001fc8000fffe0ff */
[----:B------:R-:W-:Y:S02]  /*1830*/  LOP3.LUT R5, R6, 0x600, RZ, 0xc0, !PT ;  /* 0x0000060006057812 */ /* 0x000fe400078ec0ff */
[----:B------:R-:W-:Y:S02]  /*1840*/  IADD3 R7, PT, PT, -R19, R6, RZ ;  /* 0x0000000613077210 */ /* 0x000fe40007ffe1ff */
[----:B------:R-:W-:Y:S02]  /*1850*/  ISETP.NE.AND P0, PT, R5, 0x600, PT ;  /* 0x000006000500780c */ /* 0x000fe40003f05270 */
[----:B------:R-:W-:-:S11]  /*1860*/  ISETP.GE.U32.AND P1, PT, R7, 0x600, PT ;  /* 0x000006000700780c */ /* 0x000fd60003f26070 */
[----:B------:R-:W-:Y:S05]  /*1870*/  @!P0 BRA `(.L_x_84) ;  /* 0x0000000000348947 */ /* 0x000fea0003800000 */
[----:B------:R-:W0:Y:S01]  /*1880*/  LDC.64 R8, c[0x0][0x380] ;  /* 0x0000e000ff087b82 */ /* 0x000e220000000a00 */
[----:B------:R-:W-:Y:S02]  /*1890*/  LEA.HI R5, R6, 0x1, RZ, 0x17 ;  /* 0x0000000106057811 */ /* 0x000fe400078fb8ff */
[----:B------:R-:W-:Y:S02]  /*18a0*/  IADD3 R11, PT, PT, R19, R10, RZ ;  /* 0x0000000a130b7210 */ /* 0x000fe40007ffe0ff */
[----:B------:R-:W-:-:S04]  /*18b0*/  LOP3.LUT R5, R5, 0x3, RZ, 0xc0, !PT ;  /* 0x0000000305057812 */ /* 0x000fc800078ec0ff */
[----:B------:R-:W-:-:S07]  /*18c0*/  IADD3 R5, PT, PT, -R5, RZ, RZ ;  /* 0x000000ff05057210 */ /* 0x000fce0007ffe1ff */
.L_x_85:
        /* <DEDUP_REMOVED lines=8> */
.L_x_84:
[----:B------:R-:W-:Y:S05]  /*1950*/  BSYNC.RECONVERGENT B2 ;  /* 0x0000000000027941 */ /* 0x000fea0003800200 */
.L_x_83:
[----:B------:R-:W-:Y:S05]  /*1960*/  @!P1 BRA `(.L_x_82) ;  /* 0x00000000005c9947 */ /* 0x000fea0003800000 */
[----:B------:R-:W0:Y:S01]  /*1970*/  LDC.64 R6, c[0x0][0x380] ;  /* 0x0000e000ff067b82 */ /* 0x000e220000000a00 */
[----:B------:R-:W-:Y:S02]  /*1980*/  IADD3 R19, PT, PT, R19, R10, RZ ;  /* 0x0000000a13137210 */ /* 0x000fe40007ffe0ff */
[----:B------:R-:W-:-:S07]  /*1990*/  IADD3 R5, PT, PT, R10, 0x400, RZ ;  /* 0x000004000a057810 */ /* 0x000fce0007ffe0ff */
.L_x_86:
        /* <DEDUP_REMOVED lines=20> */
.L_x_82:
[----:B------:R-:W-:Y:S05]  /*1ae0*/  BSYNC.RECONVERGENT B1 ;  /* 0x0000000000017941 */ /* 0x000fea0003800200 */
.L_x_81:
        /* <DEDUP_REMOVED lines=45> */
[----:B----4-:R-:W-:Y:S01]  /*1dc0*/  FADD R2, R18, R19 ;  /* 0x0000001312027221 */ /* 0x010fe20000000000 */
[----:B------:R-:W-:Y:S06]  /*1dd0*/  BRA `(.L_x_69) ;  /* 0x0000001000147947 */ /* 0x000fec0003800000 */
.L_x_87:
[----:B------:R-:W-:Y:S01]  /*1de0*/  LOP3.LUT R5, R4, 0x3e0, RZ, 0xc0, !PT ;  /* 0x000003e004057812 */ /* 0x000fe200078ec0ff */
[----:B------:R-:W1:Y:S03]  /*1df0*/  S2R R10, SR_LANEID ;  /* 0x00000000000a7919 */ /* 0x000e660000000000 */
[----:B0-----:R-:W-:Y:S02]  /*1e00*/  IADD3 R6, PT, PT, R5, 0x20, RZ ;  /* 0x0000002005067810 */ /* 0x001fe40007ffe0ff */
[----:B------:R-:W-:Y:S02]  /*1e10*/  LOP3.LUT R8, RZ, R5, RZ, 0x33, !PT ;  /* 0x00000005ff087212 */ /* 0x000fe400078e33ff */
[-C--:B------:R-:W-:Y:S02]  /*1e20*/  ISETP.GT.U32.AND P0, PT, R6, R3.reuse, PT ;  /* 0x000000030600720c */ /* 0x080fe40003f04070 */
        /* <DEDUP_REMOVED lines=61> */
.L_x_78:
[----:B------:R-:W0:Y:S01]  /*2200*/  S2R R6, SR_TID.X ;  /* 0x0000000000067919 */ /* 0x000e220000002100 */
[----:B------:R-:W1:Y:S02]  /*2210*/  LDCU.64 UR10, c[0x0][0x380] ;  /* 0x00007000ff0a77ac */ /* 0x000e640008000a00 */
[----:B-1----:R-:W-:Y:S02]  /*2220*/  MOV R4, UR10 ;  /* 0x0000000a00047c02 */ /* 0x002fe40008000f00 */
[----:B------:R-:W-:Y:S02]  /*2230*/  MOV R5, UR11 ;  /* 0x0000000b00057c02 */ /* 0x000fe40008000f00 */
[----:B0-----:R-:W-:-:S05]  /*2240*/  IADD3 R9, PT, PT, R19, R6, RZ ;  /* 0x0000000613097210 */ /* 0x001fca0007ffe0ff */
[----:B------:R-:W-:-:S05]  /*2250*/  IMAD.WIDE.U32 R8, R9, 0x4, R4 ;  /* 0x0000000409087825 */ /* 0x000fca00078e0004 */
        /* <DEDUP_REMOVED lines=16> */
[----:B------:R-:W-:Y:S01]  /*2360*/  ISETP.GE.U32.AND P0, PT, R3, UR5, PT ;  /* 0x0000000503007c0c */ /* 0x000fe2000bf06070 */
        /* <DEDUP_REMOVED lines=16> */
[----:B------:R-:W-:Y:S01]  /*2470*/  UIADD3 UR7, UPT, UPT, UR6, -0x2000, URZ ;  /* 0xffffe00006077890 */ /* 0x000fe2000fffe0ff */
[----:B------:R-:W-:Y:S01]  /*2480*/  IADD3 R19, PT, PT, R19, UR5, RZ ;  /* 0x0000000513137c10 */ /* 0x000fe2000fffe0ff */
[----:B------:R-:W-:-:S03]  /*2490*/  UMOV UR4, URZ ;  /* 0x000000ff00047c82 */ /* 0x000fc60008000000 */
[C---:B------:R-:W-:Y:S02]  /*24a0*/  IADD3 R7, PT, PT, R19.reuse, 0x200, RZ ;  /* 0x0000020013077810 */ /* 0x040fe40007ffe0ff */
[C---:B------:R-:W-:Y:S02]  /*24b0*/  ISETP.GT.U32.AND P0, PT, R19.reuse, UR7, PT ;  /* 0x0000000713007c0c */ /* 0x040fe4000bf04070 */
[----:B------:R-:W-:-:S11]  /*24c0*/  IADD3 R9, PT, PT, R19, R6, RZ ;  /* 0x0000000613097210 */ /* 0x000fd60007ffe0ff */
[----:B------:R-:W-:Y:S05]  /*24d0*/  @P0 BRA `(.L_x_89) ;  /* 0x0000000000b80947 */ /* 0x000fea0003800000 */
[----:B------:R-:W0:Y:S01]  /*24e0*/  LDC.64 R4, c[0x0][0x380] ;  /* 0x0000e000ff047b82 */ /* 0x000e220000000a00 */
[----:B------:R-:W1:Y:S01]  /*24f0*/  LDCU UR6, c[0x0][0x3a8] ;  /* 0x00007500ff0677ac */ /* 0x000e620008000800 */
[----:B------:R-:W-:Y:S01]  /*2500*/  NOP ;  /* 0x0000000000007918 */ /* 0x000fe20000000000 */
.L_x_90:
[----:B------:R-:W-:-:S05]  /*2510*/  IADD3 R3, PT, PT, R6, R19, RZ ;  /* 0x0000001306037210 */ /* 0x000fca0007ffe0ff */
[----:B0-----:R-:W-:-:S05]  /*2520*/  IMAD.WIDE.U32 R2, R3, 0x4, R4 ;  /* 0x0000000403027825 */ /* 0x001fca00078e0004 */
        /* <DEDUP_REMOVED lines=15> */
[----:B--2---:R-:W-:-:S03]  /*2620*/  FADD R12, R11, R12 ;  /* 0x0000000c0b0c7221 */ /* 0x004fc60000000000 */
[----:B------:R1:W2:Y:S01]  /*2630*/  LDG.E.CONSTANT R11, desc[UR8][R2.64+0x5000] ;  /* 0x00500008020b7981 */ /* 0x0002a2000c1e9900 */
[----:B---3--:R-:W-:Y:S01]  /*2640*/  FADD R21, R21, R20 ;  /* 0x0000001415157221 */ /* 0x008fe20000000000 */
[----:B-1----:R-:W-:Y:S01]  /*2650*/  IADD3 R2, PT, PT, -R19, UR6, RZ ;  /* 0x0000000613027c10 */ /* 0x002fe2000fffe1ff */
[----:B----4-:R-:W-:-:S03]  /*2660*/  FADD R22, R22, R23 ;  /* 0x0000001716167221 */ /* 0x010fc60000000000 */
[----:B------:R-:W-:Y:S01]  /*2670*/  ISETP.GE.U32.AND P0, PT, R2, UR5, PT ;  /* 0x0000000502007c0c */ /* 0x000fe2000bf06070 */
[----:B------:R-:W-:Y:S01]  /*2680*/  FADD R12, R12, R21 ;  /* 0x000000150c0c7221 */ /* 0x000fe20000000000 */
[----:B-----5:R-:W-:-:S04]  /*2690*/  FADD R25, R24, R25 ;  /* 0x0000001918197221 */ /* 0x020fc80000000000 */
[----:B------:R-:W-:Y:S01]  /*26a0*/  FADD R25, R22, R25 ;  /* 0x0000001916197221 */ /* 0x000fe20000000000 */
[----:B------:R-:W-:-:S03]  /*26b0*/  FADD R16, R16, R17 ;  /* 0x0000001110107221 */ /* 0x000fc60000000000 */
[----:B------:R-:W-:Y:S01]  /*26c0*/  FADD R12, R12, R25 ;  /* 0x000000190c0c7221 */ /* 0x000fe20000000000 */
[----:B------:R-:W-:Y:S01]  /*26d0*/  FADD R8, R15, R8 ;  /* 0x000000080f087221 */ /* 0x000fe20000000000 */
[----:B------:R-:W-:-:S04]  /*26e0*/  FADD R13, R13, R10 ;  /* 0x0000000a0d0d7221 */ /* 0x000fc80000000000 */
[----:B------:R-:W-:Y:S01]  /*26f0*/  FADD R8, R8, R13 ;  /* 0x0000000d08087221 */ /* 0x000fe20000000000 */
[----:B--2---:R-:W-:-:S04]  /*2700*/  FADD R11, R14, R11 ;  /* 0x0000000b0e0b7221 */ /* 0x004fc80000000000 */
[----:B------:R-:W-:-:S04]  /*2710*/  FADD R11, R16, R11 ;  /* 0x0000000b100b7221 */ /* 0x000fc80000000000 */
[----:B------:R-:W-:-:S04]  /*2720*/  FADD R11, R11, R8 ;  /* 0x000000080b0b7221 */ /* 0x000fc80000000000 */
[----:B------:R-:W-:-:S04]  /*2730*/  FADD R11, R12, R11 ;  /* 0x0000000b0c0b7221 */ /* 0x000fc80000000000 */
[----:B------:R-:W-:Y:S01]  /*2740*/  FADD R12, R18, R11 ;  /* 0x0000000b120c7221 */ /* 0x000fe20000000000 */
[----:B------:R-:W-:Y:S06]  /*2750*/  @!P0 BRA `(.L_x_88) ;  /* 0x0000000400048947 */ /* 0x000fec0003800000 */
[----:B------:R-:W-:Y:S01]  /*2760*/  IADD3 R19, PT, PT, R19, UR5, RZ ;  /* 0x0000000513137c10 */ /* 0x000fe2000fffe0ff */
[----:B------:R-:W-:Y:S01]  /*2770*/  UIADD3 UR4, UPT, UPT, UR4, 0x1, URZ ;  /* 0x0000000104047890 */ /* 0x000fe2000fffe0ff */
[----:B------:R-:W-:Y:S02]  /*2780*/  IADD3 R7, PT, PT, R7, UR5, RZ ;  /* 0x0000000507077c10 */ /* 0x000fe4000fffe0ff */
[----:B------:R-:W-:Y:S02]  /*2790*/  ISETP.GT.U32.AND P0, PT, R19, UR7, PT ;  /* 0x0000000713007c0c */ /* 0x000fe4000bf04070 */
[----:B------:R-:W-:-:S11]  /*27a0*/  IADD3 R9, PT, PT, R9, UR5, RZ ;  /* 0x0000000509097c10 */ /* 0x000fd6000fffe0ff */
[----:B------:R-:W-:Y:S05]  /*27b0*/  @!P0 BRA `(.L_x_90) ;  /* 0xfffffffc00548947 */ /* 0x000fea000383ffff */
.L_x_89:
[----:B------:R-:W-:-:S13]  /*27c0*/  ISETP.GE.U32.AND P0, PT, R19, UR6, PT ;  /* 0x0000000613007c0c */ /* 0x000fda000bf06070 */
[----:B------:R-:W-:Y:S05]  /*27d0*/  @P0 BRA `(.L_x_88) ;  /* 0x0000000000e40947 */ /* 0x000fea0003800000 */
[----:B------:R-:W-:Y:S01]  /*27e0*/  IADD3 R19, PT, PT, -R19, UR6, RZ ;  /* 0x0000000613137c10 */ /* 0x000fe2000fffe1ff */
[----:B------:R-:W-:Y:S03]  /*27f0*/  BSSY.RECONVERGENT B1, `(.L_x_88) ;  /* 0x0000037000017945 */ /* 0x000fe60003800200 */
[----:B------:R-:W-:-:S13]  /*2800*/  ISETP.GE.AND P0, PT, R6, R19, PT ;  /* 0x000000130600720c */ /* 0x000fda0003f06270 */
[----:B------:R-:W-:Y:S05]  /*2810*/  @P0 BRA `(.L_x_91) ;  /* 0x0000000000d00947 */ /* 0x000fea0003800000 */
[----:B------:R-:W0:Y:S01]  /*2820*/  LDC R8, c[0x0][0x3ac] ;  /* 0x0000eb00ff087b82 */ /* 0x000e220000000800 */
[----:B------:R-:W1:Y:S01]  /*2830*/  LDCU UR5, c[0x0][0x3ac] ;  /* 0x00007580ff0577ac */ /* 0x000e620008000800 */
[----:B------:R-:W-:Y:S01]  /*2840*/  LOP3.LUT R2, RZ, R6, RZ, 0x33, !PT ;  /* 0x00000006ff027212 */ /* 0x000fe200078e33ff */
[----:B------:R-:W-:Y:S01]  /*2850*/  BSSY.RECONVERGENT B2, `(.L_x_92) ;  /* 0x0000019000027945 */ /* 0x000fe20003800200 */
[----:B------:R-:W-:Y:S02]  /*2860*/  SHF.L.U32 R10, R0, 0xd, RZ ;  /* 0x0000000d000a7819 */ /* 0x000fe400000006ff */
[----:B------:R-:W-:Y:S01]  /*2870*/  IADD3 R3, PT, PT, R2, UR6, RZ ;  /* 0x0000000602037c10 */ /* 0x000fe2000fffe0ff */
[----:B-1----:R-:W-:Y:S01]  /*2880*/  USHF.L.U32 UR5, UR5, 0xd, URZ ;  /* 0x0000000d05057899 */ /* 0x002fe200080006ff */
[----:B0-----:R-:W-:Y:S02]  /*2890*/  IMAD R2, R8, UR4, RZ ;  /* 0x0000000408027c24 */ /* 0x001fe4000f8e02ff */
[----:B------:R-:W-:-:S03]  /*28a0*/  LOP3.LUT R8, R3, 0x600, RZ, 0xc0, !PT ;  /* 0x0000060003087812 */ /* 0x000fc600078ec0ff */
[----:B------:R-:W-:Y:S02]  /*28b0*/  IADD3 R10, PT, PT, R10, UR5, RZ ;  /* 0x000000050a0a7c10 */ /* 0x000fe4000fffe0ff */
[----:B------:R-:W-:Y:S02]  /*28c0*/  ISETP.NE.AND P0, PT, R8, 0x600, PT ;  /* 0x000006000800780c */ /* 0x000fe40003f05270 */
[----:B------:R-:W-:Y:S02]  /*28d0*/  IADD3 R11, PT, PT, -R10, R3, RZ ;  /* 0x000000030a0b7210 */ /* 0x000fe40007ffe1ff */
[----:B------:R-:W-:Y:S02]  /*28e0*/  MOV R8, R6 ;  /* 0x0000000600087202 */ /* 0x000fe40000000f00 */
[----:B------:R-:W-:Y:S01]  /*28f0*/  LEA.HI R3, R3, 0x1, RZ, 0x17 ;  /* 0x0000000103037811 */ /* 0x000fe200078fb8ff */
[----:B------:R-:W-:-:S05]  /*2900*/  IMAD R2, R2, -0x2000, R11 ;  /* 0xffffe00002027824 */ /* 0x000fca00078e020b */
[----:B------:R-:W-:Y:S01]  /*2910*/  ISETP.GE.U32.AND P1, PT, R2, 0x600, PT ;  /* 0x000006000200780c */ /* 0x000fe20003f26070 */
[----:B------:R-:W-:-:S12]  /*2920*/  @!P0 BRA `(.L_x_93) ;  /* 0x00000000002c8947 */ /* 0x000fd80003800000 */
[----:B------:R-:W-:Y:S02]  /*2930*/  LOP3.LUT R3, R3, 0x3, RZ, 0xc0, !PT ;  /* 0x0000000303037812 */ /* 0x000fe400078ec0ff */
[----:B------:R-:W-:Y:S02]  /*2940*/  MOV R8, R6 ;  /* 0x0000000600087202 */ /* 0x000fe40000000f00 */
[----:B------:R-:W-:-:S07]  /*2950*/  IADD3 R10, PT, PT, -R3, RZ, RZ ;  /* 0x000000ff030a7210 */ /* 0x000fce0007ffe1ff */
.L_x_94:
        /* <DEDUP_REMOVED lines=8> */
.L_x_93:
[----:B------:R-:W-:Y:S05]  /*29e0*/  BSYNC.RECONVERGENT B2 ;  /* 0x0000000000027941 */ /* 0x000fea0003800200 */
.L_x_92:
[----:B------:R-:W-:Y:S05]  /*29f0*/  @!P1 BRA `(.L_x_91) ;  /* 0x0000000000589947 */ /* 0x000fea0003800000 */
[C---:B------:R-:W-:Y:S02]  /*2a00*/  IADD3 R13, PT, PT, R8.reuse, R7, RZ ;  /* 0x00000007080d7210 */ /* 0x040fe40007ffe0ff */
[----:B------:R-:W-:-:S07]  /*2a10*/  IADD3 R7, PT, PT, R8, 0x400, RZ ;  /* 0x0000040008077810 */ /* 0x000fce0007ffe0ff */
.L_x_95:
        /* <DEDUP_REMOVED lines=20> */
.L_x_91:
[----:B------:R-:W-:Y:S05]  /*2b60*/  BSYNC.RECONVERGENT B1 ;  /* 0x0000000000017941 */ /* 0x000fea0003800200 */
.L_x_88:
        /* <DEDUP_REMOVED lines=43> */
[----:B---3--:R-:W-:-:S07]  /*2e20*/  FADD R2, R18, R19 ;  /* 0x0000001312027221 */ /* 0x008fce0000000000 */
.L_x_69:
[----:B------:R-:W-:Y:S05]  /*2e30*/  BSYNC.RECONVERGENT B0 ;  /* 0x0000000000007941 */ /* 0x000fea0003800200 */
.L_x_57:
[----:B------:R-:W-:Y:S05]  /*2e40*/  @P0 EXIT ;  /* 0x000000000000094d */ /* 0x000fea0003800000 */
[----:B------:R-:W5:Y:S02]  /*2e50*/  LDC.64 R4, c[0x0][0x388] ;  /* 0x0000e200ff047b82 */ /* 0x000f640000000a00 */
[----:B-----5:R-:W-:-:S05]  /*2e60*/  IMAD.WIDE.U32 R4, R0, 0x4, R4 ;  /* 0x0000000400047825 */ /* 0x020fca00078e0004 */
[----:B------:R-:W-:Y:S01]  /*2e70*/  STG.E desc[UR8][R4.64], R2 ;  /* 0x0000000204007986 */ /* 0x000fe2000c101908 */
[----:B------:R-:W-:Y:S05]  /*2e80*/  EXIT ;  /* 0x000000000000794d */ /* 0x000fea0003800000 */
.L_x_96:
        /* <DEDUP_REMOVED lines=15> */
.L_x_151:


//--------------------- .text._ZN3cub18CUB_300001_SM_10006detail6reduce28DeviceReduceSingleTileKernelINS2_10policy_hubIfjN4cuda3std3__44plusIvEEE10Policy1000EPfSC_jS9_ffNS7_10__identityEEEvT0_T1_T2_T3_T4_T6_ --------------------------
	.section	.text._ZN3cub18CUB_300001_SM_10006detail6reduce28DeviceReduceSingleTileKernelINS2_10policy_hubIfjN4cuda3std3__44plusIvEEE10Policy1000EPfSC_jS9_ffNS7_10__identityEEEvT0_T1_T2_T3_T4_T6_,"ax",@progbits
	.align	128
        .global         _ZN3cub18CUB_300001_SM_10006detail6reduce28DeviceReduceSingleTileKernelINS2_10policy_hubIfjN4cuda3std3__44plusIvEEE10Policy1000EPfSC_jS9_ffNS7_10__identityEEEvT0_T1_T2_T3_T4_T6_
        .type           _ZN3cub18CUB_300001_SM_10006detail6reduce28DeviceReduceSingleTileKernelINS2_10policy_hubIfjN4cuda3std3__44plusIvEEE10Policy1000EPfSC_jS9_ffNS7_10__identityEEEvT0_T1_T2_T3_T4_T6_,@function
        .size           _ZN3cub18CUB_300001_SM_10006detail6reduce28DeviceReduceSingleTileKernelINS2_10policy_hubIfjN4cuda3std3__44plusIvEEE10Policy1000EPfSC_jS9_ffNS7_10__identityEEEvT0_T1_T2_T3_T4_T6_,(.L_x_152 - _ZN3cub18CUB_300001_SM_10006detail6reduce28DeviceReduceSingleTileKernelINS2_10policy_hubIfjN4cuda3std3__44plusIvEEE10Policy1000EPfSC_jS9_ffNS7_10__identityEEEvT0_T1_T2_T3_T4_T6_)
        .other          _ZN3cub18CUB_300001_SM_10006detail6reduce28DeviceReduceSingleTileKernelINS2_10policy_hubIfjN4cuda3std3__44plusIvEEE10Policy1000EPfSC_jS9_ffNS7_10__identityEEEvT0_T1_T2_T3_T4_T6_,@"STO_CUDA_ENTRY STV_DEFAULT"
_ZN3cub18CUB_300001_SM_10006detail6reduce28DeviceReduceSingleTileKernelINS2_10policy_hubIfjN4cuda3std3__44plusIvEEE10Policy1000EPfSC_jS9_ffNS7_10__identityEEEvT0_T1_T2_T3_T4_T6_:
.text._ZN3cub18CUB_300001_SM_10006detail6reduce28DeviceReduceSingleTileKernelINS2_10policy_hubIfjN4cuda3std3__44plusIvEEE10Policy1000EPfSC_jS9_ffNS7_10__identityEEEvT0_T1_T2_T3_T4_T6_:
        /* <DEDUP_REMOVED lines=13> */
.L_x_97:
[----:B------:R-:W0:Y:S01]  /*00d0*/  LDCU UR4, c[0x0][0x380] ;  /* 0x00007000ff0477ac */ /* 0x000e220008000800 */
[----:B------:R-:W-:Y:S01]  /*00e0*/  BSSY.RECONVERGENT B0, `(.L_x_98) ;  /* 0x0000339000007945 */ /* 0x000fe20003800200 */
[----:B0-----:R-:W-:-:S09]  /*00f0*/  ULOP3.LUT UP0, URZ, UR4, 0x7, URZ, 0xc0, !UPT ;  /* 0x0000000704ff7892 */ /* 0x001fd2000f80c0ff */
[----:B------:R-:W-:Y:S05]  /*0100*/  BRA.U UP0, `(.L_x_99) ;  /* 0x00000019004c7547 */ /* 0x000fea000b800000 */
        /* <DEDUP_REMOVED lines=8> */
[----:B------:R-:W0:Y:S02]  /*0190*/  LDC.64 R2, c[0x0][0x380] ;  /* 0x0000e000ff027b82 */ /* 0x000e240000000a00 */
[----:B0-----:R-:W-:-:S05]  /*01a0*/  IMAD.WIDE.U32 R2, R5, 0x4, R2 ;  /* 0x0000000405027825 */ /* 0x001fca00078e0002 */
[----:B------:R0:W5:Y:S01]  /*01b0*/  LDG.E.CONSTANT R4, desc[UR6][R2.64] ;  /* 0x0000000602047981 */ /* 0x000162000c1e9900 */
[----:B------:R-:W-:-:S07]  /*01c0*/  IADD3 R7, PT, PT, R5, 0x200, RZ ;  /* 0x0000020005077810 */ /* 0x000fce0007ffe0ff */
.L_x_102:
[----:B------:R-:W-:Y:S05]  /*01d0*/  BSYNC.RECONVERGENT B1 ;  /* 0x0000000000017941 */ /* 0x000fea0003800200 */
.L_x_101:
[----:B------:R-:W-:Y:S01]  /*01e0*/  ISETP.GE.U32.AND P0, PT, R7, R0, PT ;  /* 0x000000000700720c */ /* 0x000fe20003f06070 */
        /* <DEDUP_REMOVED lines=15> */
.L_x_107:
        /* <DEDUP_REMOVED lines=9> */
.L_x_106:
[----:B------:R-:W-:Y:S05]  /*0370*/  BSYNC.RECONVERGENT B2 ;  /* 0x0000000000027941 */ /* 0x000fea0003800200 */
.L_x_105:
[----:B------:R-:W-:Y:S05]  /*0380*/  @!P1 BRA `(.L_x_104) ;  /* 0x0000000400509947 */ /* 0x000fea0003800000 */
[----:B------:R-:W0:Y:S01]  /*0390*/  LDC.64 R2, c[0x0][0x380] ;  /* 0x0000e000ff027b82 */ /* 0x000e220000000a00 */
[C---:B------:R-:W-:Y:S01]  /*03a0*/  IADD3 R6, PT, PT, -R7.reuse, R0, RZ ;  /* 0x0000000007067210 */ /* 0x040fe20007ffe1ff */
[----:B------:R-:W-:Y:S01]  /*03b0*/  BSSY.RECONVERGENT B2, `(.L_x_108) ;  /* 0x000002c000027945 */ /* 0x000fe20003800200 */
[----:B------:R-:W-:Y:S02]  /*03c0*/  PLOP3.LUT P0, PT, PT, PT, PT, 0x80, 0x8 ;  /* 0x000000000008781c */ /* 0x000fe40003f0f070 */
[----:B------:R-:W-:Y:S01]  /*03d0*/  ISETP.GT.AND P1, PT, R6, 0x1800, PT ;  /* 0x000018000600780c */ /* 0x000fe20003f24270 */
[----:B0-----:R-:W-:-:S12]  /*03e0*/  IMAD.WIDE.U32 R2, R7, 0x4, R2 ;  /* 0x0000000407027825 */ /* 0x001fd800078e0002 */
[----:B------:R-:W-:Y:S05]  /*03f0*/  @!P1 BRA `(.L_x_109) ;  /* 0x00000000009c9947 */ /* 0x000fea0003800000 */
[----:B------:R-:W-:Y:S02]  /*0400*/  PLOP3.LUT P0, PT, PT, PT, PT, 0x8, 0x80 ;  /* 0x000000000080781c */ /* 0x000fe40003f0e170 */
[----:B------:R-:W-:-:S11]  /*0410*/  IADD3 R10, PT, PT, R0, -0x1800, RZ ;  /* 0xffffe800000a7810 */ /* 0x000fd60007ffe0ff */
.L_x_110:
[----:B------:R-:W2:Y:S04]  /*0420*/  LDG.E.CONSTANT R17, desc[UR6][R2.64] ;  /* 0x0000000602117981 */ /* 0x000ea8000c1e9900 */
[----:B------:R-:W3:Y:S04]  /*0430*/  LDG.E.CONSTANT R18, desc[UR6][R2.64+0x800] ;  /* 0x0008000602127981 */ /* 0x000ee8000c1e9900 */
[----:B------:R-:W4:Y:S04]  /*0440*/  LDG.E.CONSTANT R20, desc[UR6][R2.64+0x1000] ;  /* 0x0010000602147981 */ /* 0x000f28000c1e9900 */
        /* <DEDUP_REMOVED lines=12> */
[----:B------:R0:W4:Y:S01]  /*0510*/  LDG.E.CONSTANT R6, desc[UR6][R2.64+0x7800] ;  /* 0x0078000602067981 */ /* 0x000122000c1e9900 */
[----:B------:R-:W-:-:S04]  /*0520*/  IADD3 R7, PT, PT, R7, 0x2000, RZ ;  /* 0x0000200007077810 */ /* 0x000fc80007ffe0ff */
[----:B------:R-:W-:Y:S02]  /*0530*/  ISETP.GE.AND P1, PT, R7, R10, PT ;  /* 0x0000000a0700720c */ /* 0x000fe40003f26270 */
[----:B0-----:R-:W-:-:S04]  /*0540*/  IADD3 R2, P2, PT, R2, 0x8000, RZ ;  /* 0x0000800002027810 */ /* 0x001fc80007f5e0ff */
[----:B------:R-:W-:Y:S01]  /*0550*/  IADD3.X R3, PT, PT, RZ, R3, RZ, P2, !PT ;  /* 0x00000003ff037210 */ /* 0x000fe200017fe4ff */
        /* <DEDUP_REMOVED lines=17> */
.L_x_109:
[----:B------:R-:W-:Y:S05]  /*0670*/  BSYNC.RECONVERGENT B2 ;  /* 0x0000000000027941 */ /* 0x000fea0003800200 */
.L_x_108:
[----:B------:R-:W-:Y:S01]  /*0680*/  IADD3 R6, PT, PT, -R7, R0, RZ ;  /* 0x0000000007067210 */ /* 0x000fe20007ffe1ff */
[----:B------:R-:W-:Y:S03]  /*0690*/  BSSY.RECONVERGENT B2, `(.L_x_111) ;  /* 0x0000019000027945 */ /* 0x000fe60003800200 */
[----:B------:R-:W-:-:S13]  /*06a0*/  ISETP.GT.AND P1, PT, R6, 0x800, PT ;  /* 0x000008000600780c */ /* 0x000fda0003f24270 */
[----:B------:R-:W-:Y:S05]  /*06b0*/  @!P1 BRA `(.L_x_112) ;  /* 0x0000000000589947 */ /* 0x000fea0003800000 */
[----:B------:R-:W2:Y:S04]  /*06c0*/  LDG.E.CONSTANT R9, desc[UR6][R2.64] ;  /* 0x0000000602097981 */ /* 0x000ea8000c1e9900 */
[----:B------:R-:W3:Y:S04]  /*06d0*/  LDG.E.CONSTANT R6, desc[UR6][R2.64+0x800] ;  /* 0x0008000602067981 */ /* 0x000ee8000c1e9900 */
[----:B------:R-:W4:Y:S04]  /*06e0*/  LDG.E.CONSTANT R11, desc[UR6][R2.64+0x1000] ;  /* 0x00100006020b7981 */ /* 0x000f28000c1e9900 */
[----:B------:R-:W4:Y:S04]  /*06f0*/  LDG.E.CONSTANT R13, desc[UR6][R2.64+0x1800] ;  /* 0x00180006020d7981 */ /* 0x000f28000c1e9900 */
[----:B------:R-:W4:Y:S04]  /*0700*/  LDG.E.CONSTANT R15, desc[UR6][R2.64+0x2000] ;  /* 0x00200006020f7981 */ /* 0x000f28000c1e9900 */
[----:B------:R-:W4:Y:S04]  /*0710*/  LDG.E.CONSTANT R17, desc[UR6][R2.64+0x2800] ;  /* 0x0028000602117981 */ /* 0x000f28000c1e9900 */
[----:B------:R-:W4:Y:S04]  /*0720*/  LDG.E.CONSTANT R19, desc[UR6][R2.64+0x3000] ;  /* 0x0030000602137981 */ /* 0x000f28000c1e9900 */
[----:B------:R0:W4:Y:S01]  /*0730*/  LDG.E.CONSTANT R21, desc[UR6][R2.64+0x3800] ;  /* 0x0038000602157981 */ /* 0x000122000c1e9900 */
[----:B------:R-:W-:-:S02]  /*0740*/  IADD3 R8, P1, PT, R2, 0x4000, RZ ;  /* 0x0000400002087810 */ /* 0x000fc40007f3e0ff */
[----:B------:R-:W-:Y:S02]  /*0750*/  PLOP3.LUT P0, PT, PT, PT, PT, 0x8, 0x80 ;  /* 0x000000000080781c */ /* 0x000fe40003f0e170 */
[----:B------:R-:W-:Y:S02]  /*0760*/  IADD3 R7, PT, PT, R7, 0x1000, RZ ;  /* 0x0000100007077810 */ /* 0x000fe40007ffe0ff */
[----:B0-----:R-:W-:Y:S01]  /*0770*/  MOV R2, R8 ;  /* 0x0000000800027202 */ /* 0x001fe20000000f00 */
[----:B--2--5:R-:W-:-:S04]  /*0780*/  FADD R9, R4, R9 ;  /* 0x0000000904097221 */ /* 0x024fc80000000000 */
[----:B---3--:R-:W-:Y:S01]  /*0790*/  FADD R6, R9, R6 ;  /* 0x0000000609067221 */ /* 0x008fe20000000000 */
[----:B------:R-:W-:-:S03]  /*07a0*/  IADD3.X R9, PT, PT, RZ, R3, RZ, P1, !PT ;  /* 0x00000003ff097210 */ /* 0x000fc60000ffe4ff */
[----:B----4-:R-:W-:Y:S01]  /*07b0*/  FADD R6, R6, R11 ;  /* 0x0000000b06067221 */ /* 0x010fe20000000000 */
[----:B------:R-:W-:-:S03]  /*07c0*/  MOV R3, R9 ;  /* 0x0000000900037202 */ /* 0x000fc60000000f00 */
[----:B------:R-:W-:-:S04]  /*07d0*/  FADD R6, R6, R13 ;  /* 0x0000000d06067221 */ /* 0x000fc80000000000 */
[----:B------:R-:W-:-:S04]  /*07e0*/  FADD R6, R6, R15 ;  /* 0x0000000f06067221 */ /* 0x000fc80000000000 */
[----:B------:R-:W-:-:S04]  /*07f0*/  FADD R6, R6, R17 ;  /* 0x0000001106067221 */ /* 0x000fc80000000000 */
[----:B------:R-:W-:-:S04]  /*0800*/  FADD R6, R6, R19 ;  /* 0x0000001306067221 */ /* 0x000fc80000000000 */
[----:B------:R-:W-:-:S07]  /*0810*/  FADD R4, R6, R21 ;  /* 0x0000001506047221 */ /* 0x000fce0000000000 */
.L_x_112:
[----:B------:R-:W-:Y:S05]  /*0820*/  BSYNC.RECONVERGENT B2 ;  /* 0x0000000000027941 */ /* 0x000fea0003800200 */
.L_x_111:
[----:B------:R-:W-:-:S13]  /*0830*/  ISETP.LT.OR P0, PT, R7, R0, P0 ;  /* 0x000000000700720c */ /* 0x000fda0000701670 */
[----:B------:R-:W-:Y:S05]  /*0840*/  @!P0 BRA `(.L_x_104) ;  /* 0x0000000000208947 */ /* 0x000fea0003800000 */
        /* <DEDUP_REMOVED lines=8> */
.L_x_104:
[----:B------:R-:W-:Y:S05]  /*08d0*/  BSYNC.RECONVERGENT B1 ;  /* 0x0000000000017941 */ /* 0x000fea0003800200 */
.L_x_103:
[----:B------:R-:W-:-:S13]  /*08e0*/  ISETP.GE.U32.AND P0, PT, R0, 0x200, PT ;  /* 0x000002000000780c */ /* 0x000fda0003f06070 */
[----:B------:R-:W-:Y:S05]  /*08f0*/  @!P0 BRA `(.L_x_113) ;  /* 0x0000000000b48947 */ /* 0x000fea0003800000 */
[----:B0----5:R-:W0:Y:S01]  /*0900*/  SHFL.DOWN P0, R3, R4, 0x1, 0x1f ;  /* 0x08201f0004037f89 */ /* 0x021e220000000000 */
        /* <DEDUP_REMOVED lines=44> */
.L_x_113:
[----:B0-----:R-:W-:-:S04]  /*0bd0*/  LOP3.LUT R2, R5, 0x3e0, RZ, 0xc0, !PT ;  /* 0x000003e005027812 */ /* 0x001fc800078ec0ff */
[----:B------:R-:W-:Y:S02]  /*0be0*/  IADD3 R3, PT, PT, R2, 0x20, RZ ;  /* 0x0000002002037810 */ /* 0x000fe40007ffe0ff */
[----:B------:R-:W-:Y:S02]  /*0bf0*/  LOP3.LUT R7, RZ, R2, RZ, 0x33, !PT ;  /* 0x00000002ff077212 */ /* 0x000fe400078e33ff */
[-C--:B------:R-:W-:Y:S01]  /*0c00*/  ISETP.GT.U32.AND P0, PT, R3, R0.reuse, PT ;  /* 0x000000000300720c */ /* 0x080fe20003f04070 */
[----:B------:R-:W0:Y:S01]  /*0c10*/  S2R R2, SR_LANEID ;  /* 0x0000000000027919 */ /* 0x000e220000000000 */
[----:B------:R-:W-:-:S04]  /*0c20*/  IADD3 R7, PT, PT, R7, R0, RZ ;  /* 0x0000000007077210 */ /* 0x000fc80007ffe0ff */
[----:B------:R-:W-:-:S06]  /*0c30*/  SEL R7, R7, 0x1f, P0 ;  /* 0x0000001f07077807 */ /* 0x000fcc0000000000 */
[----:B-----5:R-:W1:Y:S01]  /*0c40*/  SHFL.DOWN P0, R3, R4, 0x1, R7 ;  /* 0x0820000004037989 */ /* 0x020e620000000007 */
[----:B0-----:R-:W-:Y:S01]  /*0c50*/  ISETP.NE.AND P1, PT, R2, RZ, PT ;  /* 0x000000ff0200720c */ /* 0x001fe20003f25270 */
[----:B-1----:R-:W-:-:S05]  /*0c60*/  @P0 FADD R3, R3, R4 ;  /* 0x0000000403030221 */ /* 0x002fca0000000000 */
[----:B------:R-:W0:Y:S07]  /*0c70*/  SHFL.DOWN P0, R6, R3, 0x2, R7 ;  /* 0x0840000003067989 */ /* 0x000e2e0000000007 */
[----:B------:R-:W1:Y:S01]  /*0c80*/  @!P1 S2R R11, SR_CgaCtaId ;  /* 0x00000000000b9919 */ /* 0x000e620000008800 */
[----:B------:R-:W-:Y:S01]  /*0c90*/  @!P1 MOV R4, 0x400 ;  /* 0x0000040000049802 */ /* 0x000fe20000000f00 */
[----:B0-----:R-:W-:Y:S01]  /*0ca0*/  @P0 FADD R6, R3, R6 ;  /* 0x0000000603060221 */ /* 0x001fe20000000000 */
[----:B------:R-:W-:-:S04]  /*0cb0*/  @!P1 SHF.R.U32.HI R3, RZ, 0x3, R5 ;  /* 0x00000003ff039819 */ /* 0x000fc80000011605 */
[----:B------:R-:W0:Y:S01]  /*0cc0*/  SHFL.DOWN P0, R8, R6, 0x4, R7 ;  /* 0x0880000006087989 */ /* 0x000e220000000007 */
[----:B------:R-:W-:Y:S02]  /*0cd0*/  @!P1 LOP3.LUT R3, R3, 0x7c, RZ, 0xc0, !PT ;  /* 0x0000007c03039812 */ /* 0x000fe400078ec0ff */
[----:B-1----:R-:W-:-:S04]  /*0ce0*/  @!P1 LEA R4, R11, R4, 0x18 ;  /* 0x000000040b049211 */ /* 0x002fc800078ec0ff */
        /* <DEDUP_REMOVED lines=12> */
[C---:B------:R-:W-:Y:S02]  /*0db0*/  ISETP.GT.U32.AND P2, PT, R0.reuse, 0x20, PT ;  /* 0x000000200000780c */ /* 0x040fe40003f44070 */
[C---:B------:R-:W-:Y:S02]  /*0dc0*/  ISETP.GT.U32.AND P3, PT, R0.reuse, 0x40, PT ;  /* 0x000000400000780c */ /* 0x040fe40003f64070 */
[C---:B------:R-:W-:Y:S02]  /*0dd0*/  ISETP.GT.U32.AND P1, PT, R0.reuse, 0x60, PT ;  /* 0x000000600000780c */ /* 0x040fe40003f24070 */
[----:B------:R-:W-:Y:S01]  /*0de0*/  ISETP.GT.U32.AND P4, PT, R0, 0xc0, PT ;  /* 0x000000c00000780c */ /* 0x000fe20003f84070 */
[----:B0-----:R-:W-:-:S09]  /*0df0*/  ULEA UR4, UR5, UR4, 0x18 ;  /* 0x0000000405047291 */ /* 0x001fd2000f8ec0ff */
[----:B------:R-:W1:Y:S04]  /*0e00*/  LDS.128 R16, [UR4+0x10] ;  /* 0x00001004ff107984 */ /* 0x000e680008000c00 */
[----:B------:R-:W0:Y:S04]  /*0e10*/  LDS.128 R4, [UR4+0x20] ;  /* 0x00002004ff047984 */ /* 0x000e280008000c00 */
        /* <DEDUP_REMOVED lines=29> */
.L_x_100:
[----:B------:R-:W0:Y:S01]  /*0ff0*/  S2R R4, SR_TID.X ;  /* 0x0000000000047919 */ /* 0x000e220000002100 */
[----:B------:R-:W1:Y:S02]  /*1000*/  LDCU.64 UR4, c[0x0][0x380] ;  /* 0x00007000ff0477ac */ /* 0x000e640008000a00 */
[----:B-1----:R-:W-:Y:S02]  /*1010*/  MOV R2, UR4 ;  /* 0x0000000400027c02 */ /* 0x002fe40008000f00 */
[----:B------:R-:W-:Y:S02]  /*1020*/  MOV R3, UR5 ;  /* 0x0000000500037c02 */ /* 0x000fe40008000f00 */
[----:B0-----:R-:W-:-:S05]  /*1030*/  SHF.L.U32 R5, R4, 0x1, RZ ;  /* 0x0000000104057819 */ /* 0x001fca00000006ff */
        /* <DEDUP_REMOVED lines=9> */
[----:B------:R-:W-:Y:S01]  /*10d0*/  UMOV UR4, 0x2000 ;  /* 0x0000200000047882 */ /* 0x000fe20000000000 */
[----:B--2---:R-:W-:Y:S01]  /*10e0*/  FADD R23, R22, R23 ;  /* 0x0000001716177221 */ /* 0x004fe20000000000 */
[----:B------:R-:W-:-:S04]  /*10f0*/  IADD3 R22, PT, PT, R0, -0x2000, RZ ;  /* 0xffffe00000167810 */ /* 0x000fc80007ffe0ff */
[----:B------:R-:W-:Y:S01]  /*1100*/  ISETP.GE.U32.AND P0, PT, R22, 0x2000, PT ;  /* 0x000020001600780c */ /* 0x000fe20003f06070 */
[----:B---3--:R-:W-:Y:S01]  /*1110*/  FADD R20, R20, R21 ;  /* 0x0000001514147221 */ /* 0x008fe20000000000 */
        /* <DEDUP_REMOVED lines=12> */
[----:B------:R-:W-:Y:S01]  /*11e0*/  FADD R23, R15, R6 ;  /* 0x000000060f177221 */ /* 0x000fe20000000000 */
[----:B------:R-:W-:Y:S06]  /*11f0*/  @!P0 BRA `(.L_x_115) ;  /* 0x00000000008c8947 */ /* 0x000fec0003800000 */
[----:B------:R-:W0:Y:S01]  /*1200*/  LDC R0, c[0x0][0x390] ;  /* 0x0000e400ff007b82 */ /* 0x000e220000000800 */
[----:B------:R-:W-:-:S07]  /*1210*/  UMOV UR4, 0x2000 ;  /* 0x0000200000047882 */ /* 0x000fce0000000000 */
[----:B------:R-:W1:Y:S02]  /*1220*/  LDC.64 R2, c[0x0][0x380] ;  /* 0x0000e000ff027b82 */ /* 0x000e640000000a00 */
.L_x_117:
[----:B------:R-:W-:-:S05]  /*1230*/  IADD3 R25, PT, PT, R5, UR4, RZ ;  /* 0x0000000405197c10 */ /* 0x000fca000fffe0ff */
        /* <DEDUP_REMOVED lines=9> */
[----:B--2---:R-:W-:Y:S01]  /*12d0*/  FADD R6, R6, R23 ;  /* 0x0000001706067221 */ /* 0x004fe20000000000 */
[----:B---3--:R-:W-:-:S04]  /*12e0*/  FADD R7, R7, R8 ;  /* 0x0000000807077221 */ /* 0x008fc80000000000 */
[----:B------:R-:W-:Y:S01]  /*12f0*/  FADD R6, R6, R7 ;  /* 0x0000000706067221 */ /* 0x000fe20000000000 */
[----:B0-----:R-:W-:Y:S01]  /*1300*/  IADD3 R7, PT, PT, R0, -UR4, RZ ;  /* 0x8000000400077c10 */ /* 0x001fe2000fffe0ff */
[----:B----4-:R-:W-:Y:S01]  /*1310*/  FADD R8, R9, R10 ;  /* 0x0000000a09087221 */ /* 0x010fe20000000000 */
[----:B-----5:R-:W-:Y:S02]  /*1320*/  FADD R11, R11, R12 ;  /* 0x0000000c0b0b7221 */ /* 0x020fe40000000000 */
[----:B------:R-:W-:Y:S01]  /*1330*/  ISETP.GE.U32.AND P0, PT, R7, 0x2000, PT ;  /* 0x000020000700780c */ /* 0x000fe20003f06070 */
        /* <DEDUP_REMOVED lines=12> */
[----:B------:R-:W-:-:S06]  /*1400*/  UIADD3 UR4, UPT, UPT, UR4, 0x2000, URZ ;  /* 0x0000200004047890 */ /* 0x000fcc000fffe0ff */
[----:B------:R-:W-:-:S13]  /*1410*/  ISETP.LT.U32.AND P0, PT, R22, UR4, PT ;  /* 0x0000000416007c0c */ /* 0x000fda000bf01070 */
[----:B------:R-:W-:Y:S05]  /*1420*/  @!P0 BRA `(.L_x_117) ;  /* 0xfffffffc00808947 */ /* 0x000fea000383ffff */
.L_x_115:
[----:B------:R-:W-:-:S13]  /*1430*/  ISETP.LE.U32.AND P0, PT, R0, UR4, PT ;  /* 0x0000000400007c0c */ /* 0x000fda000bf03070 */
[----:B------:R-:W-:Y:S05]  /*1440*/  @P0 BRA `(.L_x_116) ;  /* 0x0000000000c80947 */ /* 0x000fea0003800000 */
[----:B------:R-:W-:Y:S01]  /*1450*/  IADD3 R5, PT, PT, R0, -UR4, RZ ;  /* 0x8000000400057c10 */ /* 0x000fe2000fffe0ff */
[----:B------:R-:W-:Y:S03]  /*1460*/  BSSY.RECONVERGENT B1, `(.L_x_116) ;  /* 0x0000030000017945 */ /* 0x000fe60003800200 */
[----:B------:R-:W-:-:S13]  /*1470*/  ISETP.GE.AND P0, PT, R4, R5, PT ;  /* 0x000000050400720c */ /* 0x000fda0003f06270 */
[----:B------:R-:W-:Y:S05]  /*1480*/  @P0 BRA `(.L_x_118) ;  /* 0x0000000000b40947 */ /* 0x000fea0003800000 */
[----:B------:R-:W-:Y:S01]  /*1490*/  LOP3.LUT R7, RZ, R4, RZ, 0x33, !PT ;  /* 0x00000004ff077212 */ /* 0x000fe200078e33ff */
[----:B------:R-:W-:Y:S03]  /*14a0*/  BSSY.RECONVERGENT B2, `(.L_x_119) ;  /* 0x0000014000027945 */ /* 0x000fe60003800200 */
[----:B------:R-:W-:-:S04]  /*14b0*/  IADD3 R7, PT, PT, R0, -UR4, R7 ;  /* 0x8000000400077c10 */ /* 0x000fc8000fffe007 */
[C---:B------:R-:W-:Y:S02]  /*14c0*/  LOP3.LUT R0, R7.reuse, 0x600, RZ, 0xc0, !PT ;  /* 0x0000060007007812 */ /* 0x040fe400078ec0ff */
[----:B------:R-:W-:Y:S02]  /*14d0*/  ISETP.GE.U32.AND P1, PT, R7, 0x600, PT ;  /* 0x000006000700780c */ /* 0x000fe40003f26070 */
[----:B------:R-:W-:Y:S02]  /*14e0*/  ISETP.NE.AND P0, PT, R0, 0x600, PT ;  /* 0x000006000000780c */ /* 0x000fe40003f05270 */
[----:B------:R-:W-:-:S11]  /*14f0*/  MOV R0, R4 ;  /* 0x0000000400007202 */ /* 0x000fd60000000f00 */
[----:B------:R-:W-:Y:S05]  /*1500*/  @!P0 BRA `(.L_x_120) ;  /* 0x0000000000348947 */ /* 0x000fea0003800000 */
[----:B------:R-:W-:Y:S02]  /*1510*/  LEA.HI R0, R7, 0x1, RZ, 0x17 ;  /* 0x0000000107007811 */ /* 0x000fe400078fb8ff */
[----:B------:R-:W-:Y:S02]  /*1520*/  IADD3 R9, PT, PT, R4, UR4, RZ ;  /* 0x0000000404097c10 */ /* 0x000fe4000fffe0ff */
[----:B------:R-:W-:Y:S02]  /*1530*/  LOP3.LUT R6, R0, 0x3, RZ, 0xc0, !PT ;  /* 0x0000000300067812 */ /* 0x000fe400078ec0ff */
[----:B------:R-:W-:Y:S02]  /*1540*/  MOV R0, R4 ;  /* 0x0000000400007202 */ /* 0x000fe40000000f00 */
[----:B------:R-:W-:-:S07]  /*1550*/  IADD3 R8, PT, PT, -R6, RZ, RZ ;  /* 0x000000ff06087210 */ /* 0x000fce0007ffe1ff */
.L_x_121:
        /* <DEDUP_REMOVED lines=8> */
.L_x_120:
[----:B------:R-:W-:Y:S05]  /*15e0*/  BSYNC.RECONVERGENT B2 ;  /* 0x0000000000027941 */ /* 0x000fea0003800200 */
.L_x_119:
[----:B------:R-:W-:Y:S05]  /*15f0*/  @!P1 BRA `(.L_x_118) ;  /* 0x0000000000589947 */ /* 0x000fea0003800000 */
[C---:B------:R-:W-:Y:S02]  /*1600*/  IADD3 R14, PT, PT, R0.reuse, 0x400, RZ ;  /* 0x00000400000e7810 */ /* 0x040fe40007ffe0ff */
[----:B------:R-:W-:-:S07]  /*1610*/  IADD3 R15, PT, PT, R0, UR4, RZ ;  /* 0x00000004000f7c10 */ /* 0x000fce000fffe0ff */
.L_x_122:
[C---:B------:R-:W-:Y:S01]  /*1620*/  IADD3 R9, PT, PT, R15.reuse, 0x200, RZ ;  /* 0x000002000f097810 */ /* 0x040fe20007ffe0ff */
        /* <DEDUP_REMOVED lines=10> */
[----:B------:R-:W-:-:S02]  /*16d0*/  IADD3 R0, PT, PT, R14, 0x400, RZ ;  /* 0x000004000e007810 */ /* 0x000fc40007ffe0ff */
[----:B------:R-:W-:Y:S02]  /*16e0*/  IADD3 R14, PT, PT, R14, 0x800, RZ ;  /* 0x000008000e0e7810 */ /* 0x000fe40007ffe0ff */
[----:B------:R-:W-:Y:S02]  /*16f0*/  ISETP.GE.AND P0, PT, R0, R5, PT ;  /* 0x000000050000720c */ /* 0x000fe40003f06270 */
[----:B------:R-:W-:Y:S01]  /*1700*/  IADD3 R15, PT, PT, R15, 0x800, RZ ;  /* 0x000008000f0f7810 */ /* 0x000fe20007ffe0ff */
[----:B--2---:R-:W-:-:S04]  /*1710*/  FADD R23, R6, R23 ;  /* 0x0000001706177221 */ /* 0x004fc80000000000 */
[----:B---3--:R-:W-:-:S04]  /*1720*/  FADD R23, R23, R8 ;  /* 0x0000000817177221 */ /* 0x008fc80000000000 */
[----:B----4-:R-:W-:-:S04]  /*1730*/  FADD R23, R23, R10 ;  /* 0x0000000a17177221 */ /* 0x010fc80000000000 */
[----:B-----5:R-:W-:Y:S01]  /*1740*/  FADD R23, R23, R12 ;  /* 0x0000000c17177221 */ /* 0x020fe20000000000 */
[----:B------:R-:W-:Y:S06]  /*1750*/  @!P0 BRA `(.L_x_122) ;  /* 0xfffffffc00b08947 */ /* 0x000fec000383ffff */
.L_x_118:
[----:B------:R-:W-:Y:S05]  /*1760*/  BSYNC.RECONVERGENT B1 ;  /* 0x0000000000017941 */ /* 0x000fea0003800200 */
.L_x_116:
        /* <DEDUP_REMOVED lines=25> */
[----:B0-----:R-:W0:Y:S04]  /*1900*/  LDS.128 R4, [UR4+0x10] ;  /* 0x00001004ff047984 */ /* 0x001e280008000c00 */
        /* <DEDUP_REMOVED lines=19> */
.L_x_99:
        /* <DEDUP_REMOVED lines=12> */
.L_x_125:
[----:B------:R-:W-:Y:S05]  /*1b00*/  BSYNC.RECONVERGENT B1 ;  /* 0x0000000000017941 */ /* 0x000fea0003800200 */
.L_x_124:
        /* <DEDUP_REMOVED lines=16> */
.L_x_130:
        /* <DEDUP_REMOVED lines=9> */
.L_x_129:
[----:B------:R-:W-:Y:S05]  /*1ca0*/  BSYNC.RECONVERGENT B2 ;  /* 0x0000000000027941 */ /* 0x000fea0003800200 */
.L_x_128:
        /* <DEDUP_REMOVED lines=10> */
.L_x_133:
        /* <DEDUP_REMOVED lines=37> */
.L_x_132:
[----:B------:R-:W-:Y:S05]  /*1fa0*/  BSYNC.RECONVERGENT B2 ;  /* 0x0000000000027941 */ /* 0x000fea0003800200 */
.L_x_131:
        /* <DEDUP_REMOVED lines=26> */
.L_x_135:
[----:B------:R-:W-:Y:S05]  /*2150*/  BSYNC.RECONVERGENT B2 ;  /* 0x0000000000027941 */ /* 0x000fea0003800200 */
.L_x_134:
        /* <DEDUP_REMOVED lines=10> */
.L_x_127:
[----:B------:R-:W-:Y:S05]  /*2200*/  BSYNC.RECONVERGENT B1 ;  /* 0x0000000000017941 */ /* 0x000fea0003800200 */
.L_x_126:
        /* <DEDUP_REMOVED lines=47> */
.L_x_136:
        /* <DEDUP_REMOVED lines=35> */
[----:B------:R-:W0:Y:S04]  /*2730*/  LDS.128 R16, [UR4+0x10] ;  /* 0x00001004ff107984 */ /* 0x000e280008000c00 */
[----:B------:R-:W1:Y:S04]  /*2740*/  LDS.128 R4, [UR4+0x20] ;  /* 0x00002004ff047984 */ /* 0x000e680008000c00 */
[----:B------:R-:W2:Y:S04]  /*2750*/  LDS.128 R8, [UR4+0x30] ;  /* 0x00003004ff087984 */ /* 0x000ea80008000c00 */
[----:B------:R-:W3:Y:S01]  /*2760*/  LDS.128 R12, [UR4+0x40] ;  /* 0x00004004ff0c7984 */ /* 0x000ee20008000c00 */
[----:B0-----:R-:W-:Y:S01]  /*2770*/  @P2 FADD R2, R2, R17 ;  /* 0x0000001102022221 */ /* 0x001fe20000000000 */
[----:B------:R-:W-:-:S03]  /*2780*/  ISETP.GT.U32.AND P2, PT, R0, 0x80, PT ;  /* 0x000000800000780c */ /* 0x000fc60003f44070 */
[----:B------:R-:W-:Y:S01]  /*2790*/  @P3 FADD R2, R2, R18 ;  /* 0x0000001202023221 */ /* 0x000fe20000000000 */
[----:B------:R-:W-:-:S03]  /*27a0*/  ISETP.GT.U32.AND P3, PT, R0, 0xa0, PT ;  /* 0x000000a00000780c */ /* 0x000fc60003f64070 */
[----:B------:R-:W-:Y:S01]  /*27b0*/  @P1 FADD R2, R2, R19 ;  /* 0x0000001302021221 */ /* 0x000fe20000000000 */
[----:B------:R-:W-:-:S05]  /*27c0*/  ISETP.GT.U32.AND P1, PT, R0, 0xe0, PT ;  /* 0x000000e00000780c */ /* 0x000fca0003f24070 */
[----:B-1----:R-:W-:Y:S01]  /*27d0*/  @P2 FADD R2, R2, R4 ;  /* 0x0000000402022221 */ /* 0x002fe20000000000 */
        /* <DEDUP_REMOVED lines=20> */
.L_x_123:
[----:B------:R-:W0:Y:S01]  /*2920*/  S2R R9, SR_TID.X ;  /* 0x0000000000097919 */ /* 0x000e220000002100 */
[----:B------:R-:W1:Y:S02]  /*2930*/  LDCU.64 UR4, c[0x0][0x380] ;  /* 0x00007000ff0477ac */ /* 0x000e640008000a00 */
[----:B-1----:R-:W-:Y:S02]  /*2940*/  MOV R4, UR4 ;  /* 0x0000000400047c02 */ /* 0x002fe40008000f00 */
[----:B------:R-:W-:-:S03]  /*2950*/  MOV R5, UR5 ;  /* 0x0000000500057c02 */ /* 0x000fc60008000f00 */
        /* <DEDUP_REMOVED lines=17> */
[----:B--2---:R-:W-:Y:S01]  /*2a70*/  FADD R8, R23, R8 ;  /* 0x0000000817087221 */ /* 0x004fe20000000000 */
[----:B---3--:R-:W-:-:S04]  /*2a80*/  FADD R11, R10, R11 ;  /* 0x0000000b0a0b7221 */ /* 0x008fc80000000000 */
[----:B------:R-:W-:Y:S01]  /*2a90*/  FADD R11, R8, R11 ;  /* 0x0000000b080b7221 */ /* 0x000fe20000000000 */
[----:B------:R-:W-:Y:S01]  /*2aa0*/  IADD3 R8, PT, PT, R0, -0x2000, RZ ;  /* 0xffffe00000087810 */ /* 0x000fe20007ffe0ff */
[----:B----4-:R-:W-:-:S03]  /*2ab0*/  FADD R12, R12, R13 ;  /* 0x0000000d0c0c7221 */ /* 0x010fc60000000000 */
[----:B------:R-:W-:Y:S01]  /*2ac0*/  ISETP.GE.U32.AND P0, PT, R8, 0x2000, PT ;  /* 0x000020000800780c */ /* 0x000fe20003f06070 */
        /* <DEDUP_REMOVED lines=14> */
[----:B------:R-:W-:-:S07]  /*2bb0*/  MOV R11, 0x2000 ;  /* 0x00002000000b7802 */ /* 0x000fce0000000f00 */
[----:B------:R-:W1:Y:S02]  /*2bc0*/  LDC.64 R4, c[0x0][0x380] ;  /* 0x0000e000ff047b82 */ /* 0x000e640000000a00 */
.L_x_139:
[----:B------:R-:W-:Y:S01]  /*2bd0*/  IMAD.WIDE.U32 R6, R11, 0x4, R2 ;  /* 0x000000040b067825 */ /* 0x000fe200078e0002 */
[----:B------:R-:W-:-:S04]  /*2be0*/  IADD3 R29, PT, PT, R9, R11, RZ ;  /* 0x0000000b091d7210 */ /* 0x000fc80007ffe0ff */
[----:B------:R-:W2:Y:S01]  /*2bf0*/  LDG.E.CONSTANT R19, desc[UR6][R6.64+0x5800] ;  /* 0x0058000606137981 */ /* 0x000ea2000c1e9900 */
[----:B-1----:R-:W-:-:S03]  /*2c00*/  IMAD.WIDE.U32 R28, R29, 0x4, R4 ;  /* 0x000000041d1c7825 */ /* 0x002fc600078e0004 */
[----:B------:R-:W2:Y:S04]  /*2c10*/  LDG.E.CONSTANT R0, desc[UR6][R6.64+0x6000] ;  /* 0x0060000606007981 */ /* 0x000ea8000c1e9900 */
[----:B------:R-:W3:Y:S04]  /*2c20*/  LDG.E.CONSTANT R22, desc[UR6][R6.64+0x1800] ;  /* 0x0018000606167981 */ /* 0x000ee8000c1e9900 */
[----:B------:R-:W3:Y:S04]  /*2c30*/  LDG.E.CONSTANT R25, desc[UR6][R6.64+0x2000] ;  /* 0x0020000606197981 */ /* 0x000ee8000c1e9900 */
        /* <DEDUP_REMOVED lines=11> */
[----:B------:R1:W5:Y:S01]  /*2cf0*/  LDG.E.CONSTANT R24, desc[UR6][R6.64+0x7800] ;  /* 0x0078000606187981 */ /* 0x000362000c1e9900 */
[----:B--2---:R-:W-:Y:S01]  /*2d00*/  FADD R19, R19, R0 ;  /* 0x0000000013137221 */ /* 0x004fe20000000000 */
[----:B0-----:R-:W-:-:S04]  /*2d10*/  MOV R0, R12 ;  /* 0x0000000c00007202 */ /* 0x001fc80000000f00 */
[----:B-1----:R-:W-:Y:S01]  /*2d20*/  IADD3 R6, PT, PT, -R11, R0, RZ ;  /* 0x000000000b067210 */ /* 0x002fe20007ffe1ff */
[----:B---3--:R-:W-:-:S03]  /*2d30*/  FADD R22, R22, R25 ;  /* 0x0000001916167221 */ /* 0x008fc60000000000 */
[----:B------:R-:W-:Y:S01]  /*2d40*/  ISETP.GE.U32.AND P0, PT, R6, 0x2000, PT ;  /* 0x000020000600780c */ /* 0x000fe20003f06070 */
[----:B----4-:R-:W-:Y:S01]  /*2d50*/  FADD R21, R21, R10 ;  /* 0x0000000a15157221 */ /* 0x010fe20000000000 */
[----:B-----5:R-:W-:-:S04]  /*2d60*/  FADD R27, R26, R27 ;  /* 0x0000001b1a1b7221 */ /* 0x020fc80000000000 */
[----:B------:R-:W-:Y:S01]  /*2d70*/  FADD R22, R22, R27 ;  /* 0x0000001b16167221 */ /* 0x000fe20000000000 */
[----:B------:R-:W-:Y:S01]  /*2d80*/  FADD R20, R20, R23 ;  /* 0x0000001714147221 */ /* 0x000fe20000000000 */
[----:B------:R-:W-:-:S04]  /*2d90*/  FADD R15, R18, R15 ;  /* 0x0000000f120f7221 */ /* 0x000fc80000000000 */
[----:B------:R-:W-:Y:S01]  /*2da0*/  FADD R15, R20, R15 ;  /* 0x0000000f140f7221 */ /* 0x000fe20000000000 */
[----:B------:R-:W-:-:S04]  /*2db0*/  FADD R16, R16, R13 ;  /* 0x0000000d10107221 */ /* 0x000fc80000000000 */
[----:B------:R-:W-:Y:S01]  /*2dc0*/  FADD R21, R21, R16 ;  /* 0x0000001015157221 */ /* 0x000fe20000000000 */
[----:B------:R-:W-:-:S04]  /*2dd0*/  FADD R14, R17, R14 ;  /* 0x0000000e110e7221 */ /* 0x000fc80000000000 */
[----:B------:R-:W-:Y:S01]  /*2de0*/  FADD R14, R19, R14 ;  /* 0x0000000e130e7221 */ /* 0x000fe20000000000 */
[----:B------:R-:W-:-:S03]  /*2df0*/  FADD R21, R21, R22 ;  /* 0x0000001615157221 */ /* 0x000fc60000000000 */
[----:B------:R-:W-:-:S04]  /*2e00*/  FADD R14, R15, R14 ;  /* 0x0000000e0f0e7221 */ /* 0x000fc80000000000 */
[----:B------:R-:W-:-:S04]  /*2e10*/  FADD R21, R21, R14 ;  /* 0x0000000e15157221 */ /* 0x000fc80000000000 */
[----:B------:R-:W-:Y:S01]  /*2e20*/  FADD R10, R24, R21 ;  /* 0x00000015180a7221 */ /* 0x000fe20000000000 */
[----:B------:R-:W-:Y:S06]  /*2e30*/  @!P0 BRA `(.L_x_138) ;  /* 0x0000000000dc8947 */ /* 0x000fec0003800000 */
[----:B------:R-:W-:-:S04]  /*2e40*/  IADD3 R11, PT, PT, R11, 0x2000, RZ ;  /* 0x000020000b0b7810 */ /* 0x000fc80007ffe0ff */
[----:B------:R-:W-:-:S13]  /*2e50*/  ISETP.GT.U32.AND P0, PT, R11, R8, PT ;  /* 0x000000080b00720c */ /* 0x000fda0003f04070 */
[----:B------:R-:W-:Y:S05]  /*2e60*/  @!P0 BRA `(.L_x_139) ;  /* 0xfffffffc00588947 */ /* 0x000fea000383ffff */
.L_x_137:
[----:B------:R-:W-:-:S13]  /*2e70*/  ISETP.GE.U32.AND P0, PT, R11, R0, PT ;  /* 0x000000000b00720c */ /* 0x000fda0003f06070 */
[----:B------:R-:W-:Y:S05]  /*2e80*/  @P0 BRA `(.L_x_138) ;  /* 0x0000000000c80947 */ /* 0x000fea0003800000 */
[----:B------:R-:W-:Y:S01]  /*2e90*/  IADD3 R2, PT, PT, -R11, R0, RZ ;  /* 0x000000000b027210 */ /* 0x000fe20007ffe1ff */
[----:B------:R-:W-:Y:S03]  /*2ea0*/  BSSY.RECONVERGENT B1, `(.L_x_138) ;  /* 0x0000030000017945 */ /* 0x000fe60003800200 */
[----:B------:R-:W-:-:S13]  /*2eb0*/  ISETP.GE.AND P0, PT, R9, R2, PT ;  /* 0x000000020900720c */ /* 0x000fda0003f06270 */
[----:B------:R-:W-:Y:S05]  /*2ec0*/  @P0 BRA `(.L_x_140) ;  /* 0x0000000000b40947 */ /* 0x000fea0003800000 */
[----:B------:R-:W-:Y:S01]  /*2ed0*/  LOP3.LUT R3, RZ, R9, RZ, 0x33, !PT ;  /* 0x00000009ff037212 */ /* 0x000fe200078e33ff */
[----:B------:R-:W-:Y:S03]  /*2ee0*/  BSSY.RECONVERGENT B2, `(.L_x_141) ;  /* 0x0000014000027945 */ /* 0x000fe60003800200 */
[----:B------:R-:W-:-:S04]  /*2ef0*/  IADD3 R3, PT, PT, -R11, R0, R3 ;  /* 0x000000000b037210 */ /* 0x000fc80007ffe103 */
[C---:B------:R-:W-:Y:S02]  /*2f00*/  LOP3.LUT R0, R3.reuse, 0x600, RZ, 0xc0, !PT ;  /* 0x0000060003007812 */ /* 0x040fe400078ec0ff */
[----:B------:R-:W-:Y:S02]  /*2f10*/  ISETP.GE.U32.AND P1, PT, R3, 0x600, PT ;  /* 0x000006000300780c */ /* 0x000fe40003f26070 */
[----:B------:R-:W-:Y:S02]  /*2f20*/  ISETP.NE.AND P0, PT, R0, 0x600, PT ;  /* 0x000006000000780c */ /* 0x000fe40003f05270 */
[----:B------:R-:W-:-:S11]  /*2f30*/  MOV R0, R9 ;  /* 0x0000000900007202 */ /* 0x000fd60000000f00 */
[----:B------:R-:W-:Y:S05]  /*2f40*/  @!P0 BRA `(.L_x_142) ;  /* 0x0000000000348947 */ /* 0x000fea0003800000 */
[----:B------:R-:W-:Y:S02]  /*2f50*/  LEA.HI R0, R3, 0x1, RZ, 0x17 ;  /* 0x0000000103007811 */ /* 0x000fe400078fb8ff */
[----:B------:R-:W-:Y:S02]  /*2f60*/  IADD3 R13, PT, PT, R9, R11, RZ ;  /* 0x0000000b090d7210 */ /* 0x000fe40007ffe0ff */
[----:B------:R-:W-:Y:S02]  /*2f70*/  LOP3.LUT R3, R0, 0x3, RZ, 0xc0, !PT ;  /* 0x0000000300037812 */ /* 0x000fe400078ec0ff */
[----:B------:R-:W-:Y:S02]  /*2f80*/  MOV R0, R9 ;  /* 0x0000000900007202 */ /* 0x000fe40000000f00 */
[----:B------:R-:W-:-:S07]  /*2f90*/  IADD3 R3, PT, PT, -R3, RZ, RZ ;  /* 0x000000ff03037210 */ /* 0x000fce0007ffe1ff */
.L_x_143:
        /* <DEDUP_REMOVED lines=8> */
.L_x_142:
[----:B------:R-:W-:Y:S05]  /*3020*/  BSYNC.RECONVERGENT B2 ;  /* 0x0000000000027941 */ /* 0x000fea0003800200 */
.L_x_141:
[----:B------:R-:W-:Y:S05]  /*3030*/  @!P1 BRA `(.L_x_140) ;  /* 0x0000000000589947 */ /* 0x000fea0003800000 */
[C---:B------:R-:W-:Y:S02]  /*3040*/  IADD3 R11, PT, PT, R0.reuse, R11, RZ ;  /* 0x0000000b000b7210 */ /* 0x040fe40007ffe0ff */
[----:B------:R-:W-:-:S07]  /*3050*/  IADD3 R0, PT, PT, R0, 0x400, RZ ;  /* 0x0000040000007810 */ /* 0x000fce0007ffe0ff */
.L_x_144:
        /* <DEDUP_REMOVED lines=20> */
.L_x_140:
[----:B------:R-:W-:Y:S05]  /*31a0*/  BSYNC.RECONVERGENT B1 ;  /* 0x0000000000017941 */ /* 0x000fea0003800200 */
.L_x_138:
        /* <DEDUP_REMOVED lines=44> */
.L_x_114:
[----:B------:R-:W-:Y:S05]  /*3470*/  BSYNC.RECONVERGENT B0 ;  /* 0x0000000000007941 */ /* 0x000fea0003800200 */
.L_x_98:
[----:B------:R-:W-:Y:S05]  /*3480*/  @P0 EXIT ;  /* 0x000000000000094d */ /* 0x000fea0003800000 */
[----:B------:R-:W5:Y:S01]  /*3490*/  LDC.64 R4, c[0x0][0x388] ;  /* 0x0000e200ff047b82 */ /* 0x000f620000000a00 */
[----:B------:R-:W0:Y:S02]  /*34a0*/  LDCU UR4, c[0x0][0x398] ;  /* 0x00007300ff0477ac */ /* 0x000e240008000800 */
[----:B01234-:R-:W-:-:S05]  /*34b0*/  FADD R3, R2, UR4 ;  /* 0x0000000402037e21 */ /* 0x01ffca0008000000 */
[----:B-----5:R-:W-:Y:S01]  /*34c0*/  STG.E desc[UR6][R4.64], R3 ;  /* 0x0000000304007986 */ /* 0x020fe2000c101906 */
[----:B------:R-:W-:Y:S05]  /*34d0*/  EXIT ;  /* 0x000000000000794d */ /* 0x000fea0003800000 */
.L_x_145:
        /* <DEDUP_REMOVED lines=10> */
.L_x_152:


//--------------------- .text._ZN3cub18CUB_300001_SM_10006detail11EmptyKernelIvEEvv --------------------------
	.section	.text._ZN3cub18CUB_300001_SM_10006detail11EmptyKernelIvEEvv,"ax",@progbits
	.align	128
        .global         _ZN3cub18CUB_300001_SM_10006detail11EmptyKernelIvEEvv
        .type           _ZN3cub18CUB_300001_SM_10006detail11EmptyKernelIvEEvv,@function
        .size           _ZN3cub18CUB_300001_SM_10006detail11EmptyKernelIvEEvv,(.L_x_153 - _ZN3cub18CUB_300001_SM_10006detail11EmptyKernelIvEEvv)
        .other          _ZN3cub18CUB_300001_SM_10006detail11EmptyKernelIvEEvv,@"STO_CUDA_ENTRY STV_DEFAULT"
_ZN3cub18CUB_300001_SM_10006detail11EmptyKernelIvEEvv:
.text._ZN3cub18CUB_300001_SM_10006detail11EmptyKernelIvEEvv:
[----:B------:R-:W-:Y:S01]  /*0000*/  LDC R1, c[0x0][0x37c] ;  /* 0x0000df00ff017b82 */ /* 0x000fe20000000800 */
[----:B------:R-:W-:Y:S05]  /*0010*/  EXIT ;  /* 0x000000000000794d */ /* 0x000fea0003800000 */
.L_x_146:
        /* <DEDUP_REMOVED lines=14> */
.L_x_153:


//--------------------- .text._Z10InitializeIfEvPT_ii --------------------------
	.section	.text._Z10InitializeIfEvPT_ii,"ax",@progbits
	.align	128
        .global         _Z10InitializeIfEvPT_ii
        .type           _Z10InitializeIfEvPT_ii,@function
        .size           _Z10InitializeIfEvPT_ii,(.L_x_154 - _Z10InitializeIfEvPT_ii)
        .other          _Z10InitializeIfEvPT_ii,@"STO_CUDA_ENTRY STV_DEFAULT"
_Z10InitializeIfEvPT_ii:
.text._Z10InitializeIfEvPT_ii:
[----:B------:R-:W-:Y:S01]  /*0000*/  LDC R1, c[0x0][0x37c] ;  /* 0x0000df00ff017b82 */ /* 0x000fe20000000800 */
[----:B------:R-:W0:Y:S01]  /*0010*/  S2R R0, SR_TID.X ;  /* 0x0000000000007919 */ /* 0x000e220000002100 */
[----:B------:R-:W0:Y:S01]  /*0020*/  LDCU UR4, c[0x0][0x360] ;  /* 0x00006c00ff0477ac */ /* 0x000e220008000800 */
[----:B------:R-:W0:Y:S01]  /*0030*/  S2R R3, SR_CTAID.X ;  /* 0x0000000000037919 */ /* 0x000e220000002500 */
[----:B------:R-:W1:Y:S01]  /*0040*/  LDCU UR5, c[0x0][0x38c] ;  /* 0x00007180ff0577ac */ /* 0x000e620008000800 */
[----:B0-----:R-:W-:-:S05]  /*0050*/  IMAD R0, R3, UR4, R0 ;  /* 0x0000000403007c24 */ /* 0x001fca000f8e0200 */
[----:B-1----:R-:W-:-:S13]  /*0060*/  ISETP.GE.AND P0, PT, R0, UR5, PT ;  /* 0x0000000500007c0c */ /* 0x002fda000bf06270 */
[----:B------:R-:W-:Y:S05]  /*0070*/  @P0 EXIT ;  /* 0x000000000000094d */ /* 0x000fea0003800000 */
[----:B------:R-:W-:Y:S01]  /*0080*/  I2FP.F32.S32 R2, R0 ;  /* 0x0000000000027245 */ /* 0x000fe20000201400 */
[----:B------:R-:W-:Y:S01]  /*0090*/  HFMA2 R9, -RZ, RZ, 0.771484375, 0.21533203125 ;  /* 0x3a2c32e4ff097431 */ /* 0x000fe200000001ff */
[----:B------:R-:W0:Y:S01]  /*00a0*/  LDCU UR6, c[0x0][0x388] ;  /* 0x00007100ff0677ac */ /* 0x000e220008000800 */
[----:B------:R-:W-:Y:S01]  /*00b0*/  BSSY.RECONVERGENT B0, `(.L_x_147) ;  /* 0x0000058000007945 */ /* 0x000fe20003800200 */
[C---:B------:R-:W-:Y:S01]  /*00c0*/  FSETP.GEU.AND P0, PT, |R2|.reuse, 1.175494350822287508e-38, PT ;  /* 0x008000000200780b */ /* 0x040fe20003f0e200 */
[----:B------:R-:W-:Y:S01]  /*00d0*/  FMUL R3, |R2|, 16777216 ;  /* 0x4b80000002037820 */ /* 0x000fe20000400200 */
[----:B------:R-:W1:Y:S04]  /*00e0*/  LDCU.64 UR4, c[0x0][0x358] ;  /* 0x00006b00ff0477ac */ /* 0x000e680008000a00 */
[----:B------:R-:W-:-:S04]  /*00f0*/  FSEL R3, R3, |R2|, !P0 ;  /* 0x4000000203037208 */ /* 0x000fc80004000000 */
[----:B------:R-:W-:-:S04]  /*0100*/  IADD3 R4, PT, PT, R3, -0x3f3504f3, RZ ;  /* 0xc0cafb0d03047810 */ /* 0x000fc80007ffe0ff */
[----:B------:R-:W-:-:S04]  /*0110*/  LOP3.LUT R4, R4, 0xff800000, RZ, 0xc0, !PT ;  /* 0xff80000004047812 */ /* 0x000fc800078ec0ff */
[-C--:B------:R-:W-:Y:S02]  /*0120*/  IADD3 R3, PT, PT, R3, -R4.reuse, RZ ;  /* 0x8000000403037210 */ /* 0x080fe40007ffe0ff */
[----:B------:R-:W-:-:S03]  /*0130*/  I2FP.F32.S32 R4, R4 ;  /* 0x0000000400047245 */ /* 0x000fc60000201400 */
[C---:B------:R-:W-:Y:S01]  /*0140*/  FADD R6, R3.reuse, 1 ;  /* 0x3f80000003067421 */ /* 0x040fe20000000000 */
[----:B------:R-:W-:Y:S01]  /*0150*/  FADD R5, R3, -1 ;  /* 0xbf80000003057421 */ /* 0x000fe20000000000 */
[----:B------:R-:W-:-:S03]  /*0160*/  FSEL R3, RZ, -24, P0 ;  /* 0xc1c00000ff037808 */ /* 0x000fc60000000000 */
[----:B------:R-:W-:Y:S01]  /*0170*/  FADD R7, R5, R5 ;  /* 0x0000000505077221 */ /* 0x000fe20000000000 */
[----:B------:R-:W2:Y:S01]  /*0180*/  MUFU.RCP R6, R6 ;  /* 0x0000000600067308 */ /* 0x000ea20000001000 */
[----:B------:R-:W-:Y:S02]  /*0190*/  FFMA R3, R4, 1.1920928955078125e-07, R3 ;  /* 0x3400000004037823 */ /* 0x000fe40000000003 */
[----:B--2---:R-:W-:-:S04]  /*01a0*/  FMUL R8, R6, R7 ;  /* 0x0000000706087220 */ /* 0x004fc80000400000 */
[----:B------:R-:W-:Y:S01]  /*01b0*/  FADD R7, R5, -R8 ;  /* 0x8000000805077221 */ /* 0x000fe20000000000 */
[CC--:B------:R-:W-:Y:S01]  /*01c0*/  FMUL R4, R8.reuse, R8.reuse ;  /* 0x0000000808047220 */ /* 0x0c0fe20000400000 */
[----:B------:R-:W-:Y:S02]  /*01d0*/  FFMA R12, R8, 1.4426950216293334961, R3 ;  /* 0x3fb8aa3b080c7823 */ /* 0x000fe40000000003 */
[----:B------:R-:W-:Y:S01]  /*01e0*/  FADD R10, R7, R7 ;  /* 0x00000007070a7221 */ /* 0x000fe20000000000 */
[C---:B------:R-:W-:Y:S01]  /*01f0*/  FFMA R7, R4.reuse, R9, 0.0032181653659790754318 ;  /* 0x3b52e7db04077423 */ /* 0x040fe20000000009 */
[----:B------:R-:W-:Y:S02]  /*0200*/  FADD R3, R3, -R12 ;  /* 0x8000000c03037221 */ /* 0x000fe40000000000 */
[----:B------:R-:W-:Y:S01]  /*0210*/  FFMA R5, R5, -R8, R10 ;  /* 0x8000000805057223 */ /* 0x000fe2000000000a */
[----:B------:R-:W-:Y:S01]  /*0220*/  FFMA R7, R4, R7, 0.018033718690276145935 ;  /* 0x3c93bb7304077423 */ /* 0x000fe20000000007 */
[----:B------:R-:W-:-:S02]  /*0230*/  FFMA R10, R8, 1.4426950216293334961, R3 ;  /* 0x3fb8aa3b080a7823 */ /* 0x000fc40000000003 */
[----:B------:R-:W-:Y:S01]  /*0240*/  FMUL R5, R6, R5 ;  /* 0x0000000506057220 */ /* 0x000fe20000400000 */
[----:B------:R-:W-:-:S03]  /*0250*/  FFMA R7, R4, R7, 0.12022458761930465698 ;  /* 0x3df6384f04077423 */ /* 0x000fc60000000007 */
[----:B------:R-:W-:Y:S01]  /*0260*/  FFMA R3, R5, 1.4426950216293334961, R10 ;  /* 0x3fb8aa3b05037823 */ /* 0x000fe2000000000a */
[----:B------:R-:W-:-:S03]  /*0270*/  FMUL R7, R4, R7 ;  /* 0x0000000704077220 */ /* 0x000fc60000400000 */
[----:B------:R-:W-:Y:S01]  /*0280*/  FFMA R4, R8, 1.9251366722983220825e-08, R3 ;  /* 0x32a55e3408047823 */ /* 0x000fe20000000003 */
[----:B------:R-:W-:-:S04]  /*0290*/  FMUL R3, R7, 3 ;  /* 0x4040000007037820 */ /* 0x000fc80000400000 */
[----:B------:R-:W-:Y:S01]  /*02a0*/  FFMA R4, R5, R3, R4 ;  /* 0x0000000305047223 */ /* 0x000fe20000000004 */
[----:B0-----:R-:W-:-:S03]  /*02b0*/  I2FP.F32.S32 R3, UR6 ;  /* 0x0000000600037c45 */ /* 0x001fc60008201400 */
[----:B------:R-:W-:-:S04]  /*02c0*/  FFMA R7, R8, R7, R4 ;  /* 0x0000000708077223 */ /* 0x000fc80000000004 */
[----:B------:R-:W-:-:S04]  /*02d0*/  FADD R4, R12, R7 ;  /* 0x000000070c047221 */ /* 0x000fc80000000000 */
[----:B------:R-:W-:Y:S01]  /*02e0*/  FMUL R6, R3, R4 ;  /* 0x0000000403067220 */ /* 0x000fe20000400000 */
[----:B------:R-:W-:-:S03]  /*02f0*/  FADD R12, -R12, R4 ;  /* 0x000000040c0c7221 */ /* 0x000fc60000000100 */
[----:B------:R-:W0:Y:S01]  /*0300*/  FRND R9, R6 ;  /* 0x0000000600097307 */ /* 0x000e220000201000 */
[----:B------:R-:W-:Y:S01]  /*0310*/  FADD R12, R7, -R12 ;  /* 0x8000000c070c7221 */ /* 0x000fe20000000000 */
[C---:B------:R-:W-:Y:S01]  /*0320*/  FFMA R5, R3.reuse, R4, -R6 ;  /* 0x0000000403057223 */ /* 0x040fe20000000806 */
[----:B------:R-:W-:Y:S02]  /*0330*/  MOV R7, 0x391fcb8e ;  /* 0x391fcb8e00077802 */ /* 0x000fe40000000f00 */
[C---:B------:R-:W-:Y:S01]  /*0340*/  FSETP.GT.AND P1, PT, |R6|.reuse, 152, PT ;  /* 0x431800000600780b */ /* 0x040fe20003f24200 */
[----:B------:R-:W-:Y:S01]  /*0350*/  FFMA R5, R3, R12, R5 ;  /* 0x0000000c03057223 */ /* 0x000fe20000000005 */
[C---:B------:R-:W-:Y:S01]  /*0360*/  FSETP.GEU.AND P2, PT, R6.reuse, RZ, PT ;  /* 0x000000ff0600720b */ /* 0x040fe20003f4e000 */
[----:B0-----:R-:W-:Y:S01]  /*0370*/  FADD R4, R6, -R9 ;  /* 0x8000000906047221 */ /* 0x001fe20000000000 */
[----:B------:R-:W-:-:S03]  /*0380*/  FSETP.GT.AND P0, PT, R9, RZ, PT ;  /* 0x000000ff0900720b */ /* 0x000fc60003f04000 */
[----:B------:R-:W-:Y:S01]  /*0390*/  FADD R4, R5, R4 ;  /* 0x0000000405047221 */ /* 0x000fe20000000000 */
[----:B------:R-:W-:Y:S02]  /*03a0*/  SEL R8, RZ, 0x83000000, P0 ;  /* 0x83000000ff087807 */ /* 0x000fe40000000000 */
[----:B------:R-:W-:Y:S01]  /*03b0*/  ISETP.NE.AND P0, PT, RZ, UR6, PT ;  /* 0x00000006ff007c0c */ /* 0x000fe2000bf05270 */
[----:B------:R-:W-:Y:S01]  /*03c0*/  FFMA R5, R4, R7, 0.0013391353422775864601 ;  /* 0x3aaf85ed04057423 */ /* 0x000fe20000000007 */
[----:B------:R-:W-:Y:S01]  /*03d0*/  IADD3 R10, PT, PT, R8, 0x7f000000, RZ ;  /* 0x7f000000080a7810 */ /* 0x000fe20007ffe0ff */
[----:B------:R-:W0:Y:S01]  /*03e0*/  F2I.NTZ R7, R6 ;  /* 0x0000000600077305 */ /* 0x000e220000203100 */
[----:B------:R-:W-:Y:S01]  /*03f0*/  ISETP.EQ.OR P0, PT, R0, 0x1, !P0 ;  /* 0x000000010000780c */ /* 0x000fe20004702670 */
[----:B------:R-:W-:-:S04]  /*0400*/  FFMA R5, R4, R5, 0.0096188392490148544312 ;  /* 0x3c1d985604057423 */ /* 0x000fc80000000005 */
[----:B------:R-:W-:-:S04]  /*0410*/  FFMA R5, R4, R5, 0.055503588169813156128 ;  /* 0x3d6357bb04057423 */ /* 0x000fc80000000005 */
[----:B------:R-:W-:-:S04]  /*0420*/  FFMA R5, R4, R5, 0.24022644758224487305 ;  /* 0x3e75fdec04057423 */ /* 0x000fc80000000005 */
[----:B------:R-:W-:Y:S01]  /*0430*/  FFMA R5, R4, R5, 0.69314718246459960938 ;  /* 0x3f31721804057423 */ /* 0x000fe20000000005 */
[----:B0-----:R-:W-:-:S03]  /*0440*/  LEA R8, R7, -R8, 0x17 ;  /* 0x8000000807087211 */ /* 0x001fc600078eb8ff */
[----:B------:R-:W-:-:S04]  /*0450*/  FFMA R5, R4, R5, 1 ;  /* 0x3f80000004057423 */ /* 0x000fc80000000005 */
[----:B------:R-:W-:-:S04]  /*0460*/  FMUL R5, R5, R10 ;  /* 0x0000000a05057220 */ /* 0x000fc80000400000 */
[----:B------:R-:W-:Y:S01]  /*0470*/  FMUL R8, R5, R8 ;  /* 0x0000000805087220 */ /* 0x000fe20000400000 */
[----:B------:R-:W-:Y:S01]  /*0480*/  HFMA2 R5, -RZ, RZ, 1.875, 0 ;  /* 0x3f800000ff057431 */ /* 0x000fe200000001ff */
[----:B------:R-:W-:Y:S01]  /*0490*/  @P1 FSEL R8, RZ, +INF , !P2 ;  /* 0x7f800000ff081808 */ /* 0x000fe20005000000 */
[----:B-1----:R-:W-:Y:S06]  /*04a0*/  @P0 BRA `(.L_x_148) ;  /* 0x0000000000600947 */ /* 0x002fec0003800000 */
[----:B------:R-:W-:-:S04]  /*04b0*/  FSETP.NAN.AND P0, PT, |R3|, |R3|, PT ;  /* 0x400000030300720b */ /* 0x000fc80003f08200 */
[----:B------:R-:W-:-:S13]  /*04c0*/  FSETP.NUM.AND P0, PT, |R2|, |R2|, !P0 ;  /* 0x400000020200720b */ /* 0x000fda0004707200 */
[----:B------:R-:W-:Y:S01]  /*04d0*/  @!P0 FADD R5, R2, R3 ;  /* 0x0000000302058221 */ /* 0x000fe20000000000 */
[----:B------:R-:W-:Y:S06]  /*04e0*/  @!P0 BRA `(.L_x_148) ;  /* 0x0000000000508947 */ /* 0x000fec0003800000 */
[----:B------:R-:W-:Y:S01]  /*04f0*/  FMUL R4, R3, 0.5 ;  /* 0x3f00000003047820 */ /* 0x000fe20000400000 */
[----:B------:R-:W-:-:S04]  /*0500*/  FSETP.NEU.AND P0, PT, |R2|, +INF , PT ;  /* 0x7f8000000200780b */ /* 0x000fc80003f0d200 */
[----:B------:R-:W-:Y:S01]  /*0510*/  ISETP.NE.AND P0, PT, R0, RZ, P0 ;  /* 0x000000ff0000720c */ /* 0x000fe20000705270 */
[----:B------:R-:W0:Y:S03]  /*0520*/  FRND.TRUNC R4, R4 ;  /* 0x0000000400047307 */ /* 0x000e26000020d000 */
[----:B------:R-:W-:-:S09]  /*0530*/  ISETP.LE.OR P1, PT, RZ, UR6, P0 ;  /* 0x00000006ff007c0c */ /* 0x000fd20008723670 */
[----:B------:R-:W-:Y:S01]  /*0540*/  @!P0 FADD R2, R2, R2 ;  /* 0x0000000202028221 */ /* 0x000fe20000000000 */
[----:B0-----:R-:W-:-:S04]  /*0550*/  FADD R6, R4, R4 ;  /* 0x0000000404067221 */ /* 0x001fc80000000000 */
[----:B------:R-:W-:Y:S01]  /*0560*/  @!P1 LOP3.LUT R2, R2, 0x7f800000, RZ, 0x3c, !PT ;  /* 0x7f80000002029812 */ /* 0x000fe200078e3cff */
[----:B------:R-:W-:-:S05]  /*0570*/  FADD R6, R3, -R6 ;  /* 0x8000000603067221 */ /* 0x000fca0000000000 */
[----:B------:R-:W-:-:S13]  /*0580*/  FSETP.NEU.AND P2, PT, |R6|, 1, !P0 ;  /* 0x3f8000000600780b */ /* 0x000fda000474d200 */
[----:B------:R-:W-:-:S04]  /*0590*/  @P2 LOP3.LUT R2, R2, 0x7fffffff, RZ, 0xc0, !PT ;  /* 0x7fffffff02022812 */ /* 0x000fc800078ec0ff */
[----:B------:R-:W-:Y:S01]  /*05a0*/  @!P0 MOV R5, R2 ;  /* 0x0000000200058202 */ /* 0x000fe20000000f00 */
[----:B------:R-:W-:Y:S06]  /*05b0*/  @!P0 BRA `(.L_x_148) ;  /* 0x00000000001c8947 */ /* 0x000fec0003800000 */
[----:B------:R-:W-:Y:S02]  /*05c0*/  FSETP.NEU.AND P0, PT, |R3|, +INF , PT ;  /* 0x7f8000000300780b */ /* 0x000fe40003f0d200 */
[----:B------:R-:W-:-:S13]  /*05d0*/  ISETP.EQ.AND P1, PT, R0, -0x1, PT ;  /* 0xffffffff0000780c */ /* 0x000fda0003f22270 */
[----:B------:R-:W-:Y:S05]  /*05e0*/  @!P0 BRA P1, `(.L_x_148) ;  /* 0x0000000000108947 */ /* 0x000fea0000800000 */
[----:B------:R-:W-:Y:S02]  /*05f0*/  ISETP.GT.AND P0, PT, R0, -0x1, PT ;  /* 0xffffffff0000780c */ /* 0x000fe40003f04270 */
[----:B------:R-:W-:-:S11]  /*0600*/  MOV R5, R8 ;  /* 0x0000000800057202 */ /* 0x000fd60000000f00 */
[----:B------:R-:W-:-:S04]  /*0610*/  @!P0 FSETP.NEU.AND P1, PT, |R6|, 1, PT ;  /* 0x3f8000000600880b */ /* 0x000fc80003f2d200 */
[----:B------:R-:W-:-:S09]  /*0620*/  @!P0 FSEL R5, R8, -R8, P1 ;  /* 0x8000000808058208 */ /* 0x000fd20000800000 */
.L_x_148:
[----:B------:R-:W-:Y:S05]  /*0630*/  BSYNC.RECONVERGENT B0 ;  /* 0x0000000000007941 */ /* 0x000fea0003800200 */
.L_x_147:
[----:B------:R-:W0:Y:S02]  /*0640*/  LDC.64 R2, c[0x0][0x380] ;  /* 0x0000e000ff027b82 */ /* 0x000e240000000a00 */
[----:B0-----:R-:W-:-:S05]  /*0650*/  IMAD.WIDE R2, R0, 0x4, R2 ;  /* 0x0000000400027825 */ /* 0x001fca00078e0202 */
[----:B------:R-:W-:Y:S01]  /*0660*/  STG.E desc[UR4][R2.64], R5 ;  /* 0x0000000502007986 */ /* 0x000fe2000c101904 */
[----:B------:R-:W-:Y:S05]  /*0670*/  EXIT ;  /* 0x000000000000794d */ /* 0x000fea0003800000 */
.L_x_149:
        /* <DEDUP_REMOVED lines=16> */
.L_x_154:


//--------------------- .nv.shared._ZN3cub18CUB_300001_SM_10006detail6reduce28DeviceReduceSingleTileKernelINS2_10policy_hubIfjN4cuda3std3__44plusIvEEE10Policy1000EPfSC_iS9_ffNS7_10__identityEEEvT0_T1_T2_T3_T4_T6_ --------------------------
	.section	.nv.shared._ZN3cub18CUB_300001_SM_10006detail6reduce28DeviceReduceSingleTileKernelINS2_10policy_hubIfjN4cuda3std3__44plusIvEEE10Policy1000EPfSC_iS9_ffNS7_10__identityEEEvT0_T1_T2_T3_T4_T6_,"aw",@nobits
	.sectionflags	@""
	.align	4
.nv.shared._ZN3cub18CUB_300001_SM_10006detail6reduce28DeviceReduceSingleTileKernelINS2_10policy_hubIfjN4cuda3std3__44plusIvEEE10Policy1000EPfSC_iS9_ffNS7_10__identityEEEvT0_T1_T2_T3_T4_T6_:
	.zero		1108


//--------------------- .nv.shared.reserved.0     --------------------------
	.section	.nv.shared.reserved.0,"aw",@nobits
	.weak		__nv_reservedSMEM_offset_0_alias
	.size		__nv_reservedSMEM_offset_0_alias, 0, 64
	.other		__nv_reservedSMEM_offset_0_alias,@"STO_CUDA_RESERVED_SHARED STV_DEFAULT"
__nv_reservedSMEM_offset_0_alias:
	.zero		0
	.zero		64


//--------------------- .nv.global                --------------------------
	.section	.nv.global,"aw",@nobits
	.align	4
.nv.global:
	.type		g,@object
	.size		g,(f - g)
	.other		g,@"STV_DEFAULT STO_CUDA_MANAGED"
g:
	.zero		4
	.type		f,@object
	.size		f,(_ZN30_INTERNAL_e4302117_4_k_cu_main6thrust24THRUST_300001_SM_1000_NS12placeholders2_9E - f)
	.other		f,@"STV_DEFAULT STO_CUDA_MANAGED"
f:
	.zero		6000
	.type		_ZN30_INTERNAL_e4302117_4_k_cu_main6thrust24THRUST_300001_SM_1000_NS12placeholders2_9E,@object
	.size		_ZN30_INTERNAL_e4302117_4_k_cu_main6thrust24THRUST_300001_SM_1000_NS12placeholders2_9E,(_ZN30_INTERNAL_e4302117_4_k_cu_main4cuda3std3__45__cpo7crbeginE - _ZN30_INTERNAL_e4302117_4_k_cu_main6thrust24THRUST_300001_SM_1000_NS12placeholders2_9E)
_ZN30_INTERNAL_e4302117_4_k_cu_main6thrust24THRUST_300001_SM_1000_NS12placeholders2_9E:
	.zero		1
	.type		_ZN30_INTERNAL_e4302117_4_k_cu_main4cuda3std3__45__cpo7crbeginE,@object
	.size		_ZN30_INTERNAL_e4302117_4_k_cu_main4cuda3std3__45__cpo7crbeginE,(_ZN30_INTERNAL_e4302117_4_k_cu_main4cuda3std6ranges3__45__cpo4nextE - _ZN30_INTERNAL_e4302117_4_k_cu_main4cuda3std3__45__cpo7crbeginE)
_ZN30_INTERNAL_e4302117_4_k_cu_main4cuda3std3__45__cpo7crbeginE:
	.zero		1
	.type		_ZN30_INTERNAL_e4302117_4_k_cu_main4cuda3std6ranges3__45__cpo4nextE,@object
	.size		_ZN30_INTERNAL_e4302117_4_k_cu_main4cuda3std6ranges3__45__cpo4nextE,(_ZN30_INTERNAL_e4302117_4_k_cu_main6thrust24THRUST_300001_SM_1000_NS12placeholders2_1E - _ZN30_INTERNAL_e4302117_4_k_cu_main4cuda3std6ranges3__45__cpo4nextE)
_ZN30_INTERNAL_e4302117_4_k_cu_main4cuda3std6ranges3__45__cpo4nextE:
	.zero		1
	.type		_ZN30_INTERNAL_e4302117_4_k_cu_main6thrust24THRUST_300001_SM_1000_NS12placeholders2_1E,@object
	.size		_ZN30_INTERNAL_e4302117_4_k_cu_main6thrust24THRUST_300001_SM_1000_NS12placeholders2_1E,(_ZN30_INTERNAL_e4302117_4_k_cu_main4cuda3std6ranges3__45__cpo4swapE - _ZN30_INTERNAL_e4302117_4_k_cu_main6thrust24THRUST_300001_SM_1000_NS12placeholders2_1E)
_ZN30_INTERNAL_e4302117_4_k_cu_main6thrust24THRUST_300001_SM_1000_NS12placeholders2_1E:
	.zero		1
	.type		_ZN30_INTERNAL_e4302117_4_k_cu_main4cuda3std6ranges3__45__cpo4swapE,@object
	.size		_ZN30_INTERNAL_e4302117_4_k_cu_main4cuda3std6ranges3__45__cpo4swapE,(_ZN30_INTERNAL_e4302117_4_k_cu_main6thrust24THRUST_300001_SM_1000_NS12placeholders2_5E - _ZN30_INTERNAL_e4302117_4_k_cu_main4cuda3std6ranges3__45__cpo4swapE)
_ZN30_INTERNAL_e4302117_4_k_cu_main4cuda3std6ranges3__45__cpo4swapE:
	.zero		1
	.type		_ZN30_INTERNAL_e4302117_4_k_cu_main6thrust24THRUST_300001_SM_1000_NS12placeholders2_5E,@object
	.size		_ZN30_INTERNAL_e4302117_4_k_cu_main6thrust24THRUST_300001_SM_1000_NS12placeholders2_5E,(_ZN30_INTERNAL_e4302117_4_k_cu_main4cuda3std3__45__cpo6cbeginE - _ZN30_INTERNAL_e4302117_4_k_cu_main6thrust24THRUST_300001_SM_1000_NS12placeholders2_5E)
_ZN30_INTERNAL_e4302117_4_k_cu_main6thrust24THRUST_300001_SM_1000_NS12placeholders2_5E:
	.zero		1
	.type		_ZN30_INTERNAL_e4302117_4_k_cu_main4cuda3std3__45__cpo6cbeginE,@object
	.size		_ZN30_INTERNAL_e4302117_4_k_cu_main4cuda3std3__45__cpo6cbeginE,(_ZN30_INTERNAL_e4302117_4_k_cu_main4cuda3std6ranges3__45__cpo6cbeginE - _ZN30_INTERNAL_e4302117_4_k_cu_main4cuda3std3__45__cpo6cbeginE)
_ZN30_INTERNAL_e4302117_4_k_cu_main4cuda3std3__45__cpo6cbeginE:
	.zero		1
	.type		_ZN30_INTERNAL_e4302117_4_k_cu_main4cuda3std6ranges3__45__cpo6cbeginE,@object
	.size		_ZN30_INTERNAL_e4302117_4_k_cu_main4cuda3std6ranges3__45__cpo6cbeginE,(_ZN30_INTERNAL_e4302117_4_k_cu_main4cuda3std3__48in_placeE - _ZN30_INTERNAL_e4302117_4_k_cu_main4cuda3std6ranges3__45__cpo6cbeginE)
_ZN30_INTERNAL_e4302117_4_k_cu_main4cuda3std6ranges3__45__cpo6cbeginE:
	.zero		1
	.type		_ZN30_INTERNAL_e4302117_4_k_cu_main4cuda3std3__48in_placeE,@object
	.size		_ZN30_INTERNAL_e4302117_4_k_cu_main4cuda3std3__48in_placeE,(_ZN30_INTERNAL_e4302117_4_k_cu_main4cuda3std6ranges3__45__cpo4sizeE - _ZN30_INTERNAL_e4302117_4_k_cu_main4cuda3std3__48in_placeE)
_ZN30_INTERNAL_e4302117_4_k_cu_main4cuda3std3__48in_placeE:
	.zero		1
	.type		_ZN30_INTERNAL_e4302117_4_k_cu_main4cuda3std6ranges3__45__cpo4sizeE,@object
	.size		_ZN30_INTERNAL_e4302117_4_k_cu_main4cuda3std6ranges3__45__cpo4sizeE,(_ZN30_INTERNAL_e4302117_4_k_cu_main6thrust24THRUST_300001_SM_1000_NS12placeholders2_3E - _ZN30_INTERNAL_e4302117_4_k_cu_main4cuda3std6ranges3__45__cpo4sizeE)
_ZN30_INTERNAL_e4302117_4_k_cu_main4cuda3std6ranges3__45__cpo4sizeE:
	.zero		1
	.type		_ZN30_INTERNAL_e4302117_4_k_cu_main6thrust24THRUST_300001_SM_1000_NS12placeholders2_3E,@object
	.size		_ZN30_INTERNAL_e4302117_4_k_cu_main6thrust24THRUST_300001_SM_1000_NS12placeholders2_3E,(_ZN30_INTERNAL_e4302117_4_k_cu_main4cuda3std3__45__cpo5beginE - _ZN30_INTERNAL_e4302117_4_k_cu_main6thrust24THRUST_300001_SM_1000_NS12placeholders2_3E)
_ZN30_INTERNAL_e4302117_4_k_cu_main6thrust24THRUST_300001_SM_1000_NS12placeholders2_3E:
	.zero		1
	.type		_ZN30_INTERNAL_e4302117_4_k_cu_main4cuda3std3__45__cpo5beginE,@object
	.size		_ZN30_INTERNAL_e4302117_4_k_cu_main4cuda3std3__45__cpo5beginE,(_ZN30_INTERNAL_e4302117_4_k_cu_main4cuda3std6ranges3__45__cpo5beginE - _ZN30_INTERNAL_e4302117_4_k_cu_main4cuda3std3__45__cpo5beginE)
_ZN30_INTERNAL_e4302117_4_k_cu_main4cuda3std3__45__cpo5beginE:
	.zero		1
	.type		_ZN30_INTERNAL_e4302117_4_k_cu_main4cuda3std6ranges3__45__cpo5beginE,@object
	.size		_ZN30_INTERNAL_e4302117_4_k_cu_main4cuda3std6ranges3__45__cpo5beginE,(_ZN30_INTERNAL_e4302117_4_k_cu_main4cuda3std3__432_GLOBAL__N__e4302117_4_k_cu_main6ignoreE - _ZN30_INTERNAL_e4302117_4_k_cu_main4cuda3std6ranges3__45__cpo5beginE)
_ZN30_INTERNAL_e4302117_4_k_cu_main4cuda3std6ranges3__45__cpo5beginE:
	.zero		1
	.type		_ZN30_INTERNAL_e4302117_4_k_cu_main4cuda3std3__432_GLOBAL__N__e4302117_4_k_cu_main6ignoreE,@object
	.size		_ZN30_INTERNAL_e4302117_4_k_cu_main4cuda3std3__432_GLOBAL__N__e4302117_4_k_cu_main6ignoreE,(_ZN30_INTERNAL_e4302117_4_k_cu_main4cuda3std6ranges3__45__cpo4dataE - _ZN30_INTERNAL_e4302117_4_k_cu_main4cuda3std3__432_GLOBAL__N__e4302117_4_k_cu_main6ignoreE)
_ZN30_INTERNAL_e4302117_4_k_cu_main4cuda3std3__432_GLOBAL__N__e4302117_4_k_cu_main6ignoreE:
	.zero		1
	.type		_ZN30_INTERNAL_e4302117_4_k_cu_main4cuda3std6ranges3__45__cpo4dataE,@object
	.size		_ZN30_INTERNAL_e4302117_4_k_cu_main4cuda3std6ranges3__45__cpo4dataE,(_ZN30_INTERNAL_e4302117_4_k_cu_main6thrust24THRUST_300001_SM_1000_NS12placeholders2_7E - _ZN30_INTERNAL_e4302117_4_k_cu_main4cuda3std6ranges3__45__cpo4dataE)
_ZN30_INTERNAL_e4302117_4_k_cu_main4cuda3std6ranges3__45__cpo4dataE:
	.zero		1
	.type		_ZN30_INTERNAL_e4302117_4_k_cu_main6thrust24THRUST_300001_SM_1000_NS12placeholders2_7E,@object
	.size		_ZN30_INTERNAL_e4302117_4_k_cu_main6thrust24THRUST_300001_SM_1000_NS12placeholders2_7E,(_ZN30_INTERNAL_e4302117_4_k_cu_main4cuda3std3__45__cpo6rbeginE - _ZN30_INTERNAL_e4302117_4_k_cu_main6thrust24THRUST_300001_SM_1000_NS12placeholders2_7E)
_ZN30_INTERNAL_e4302117_4_k_cu_main6thrust24THRUST_300001_SM_1000_NS12placeholders2_7E:
	.zero		1
	.type		_ZN30_INTERNAL_e4302117_4_k_cu_main4cuda3std3__45__cpo6rbeginE,@object
	.size		_ZN30_INTERNAL_e4302117_4_k_cu_main4cuda3std3__45__cpo6rbeginE,(_ZN30_INTERNAL_e4302117_4_k_cu_main4cuda3std6ranges3__45__cpo7advanceE - _ZN30_INTERNAL_e4302117_4_k_cu_main4cuda3std3__45__cpo6rbeginE)
_ZN30_INTERNAL_e4302117_4_k_cu_main4cuda3std3__45__cpo6rbeginE:
	.zero		1
	.type		_ZN30_INTERNAL_e4302117_4_k_cu_main4cuda3std6ranges3__45__cpo7advanceE,@object
	.size		_ZN30_INTERNAL_e4302117_4_k_cu_main4cuda3std6ranges3__45__cpo7advanceE,(_ZN30_INTERNAL_e4302117_4_k_cu_main4cuda3std3__47nulloptE - _ZN30_INTERNAL_e4302117_4_k_cu_main4cuda3std6ranges3__45__cpo7advanceE)
_ZN30_INTERNAL_e4302117_4_k_cu_main4cuda3std6ranges3__45__cpo7advanceE:
	.zero		1
	.type		_ZN30_INTERNAL_e4302117_4_k_cu_main4cuda3std3__47nulloptE,@object
	.size		_ZN30_INTERNAL_e4302117_4_k_cu_main4cuda3std3__47nulloptE,(_ZN30_INTERNAL_e4302117_4_k_cu_main4cuda3std6ranges3__45__cpo8distanceE - _ZN30_INTERNAL_e4302117_4_k_cu_main4cuda3std3__47nulloptE)
_ZN30_INTERNAL_e4302117_4_k_cu_main4cuda3std3__47nulloptE:
	.zero		1
	.type		_ZN30_INTERNAL_e4302117_4_k_cu_main4cuda3std6ranges3__45__cpo8distanceE,@object
	.size		_ZN30_INTERNAL_e4302117_4_k_cu_main4cuda3std6ranges3__45__cpo8distanceE,(_ZN30_INTERNAL_e4302117_4_k_cu_main6thrust24THRUST_300001_SM_1000_NS12placeholders3_10E - _ZN30_INTERNAL_e4302117_4_k_cu_main4cuda3std6ranges3__45__cpo8distanceE)
_ZN30_INTERNAL_e4302117_4_k_cu_main4cuda3std6ranges3__45__cpo8distanceE:
	.zero		1
	.type		_ZN30_INTERNAL_e4302117_4_k_cu_main6thrust24THRUST_300001_SM_1000_NS12placeholders3_10E,@object
	.size		_ZN30_INTERNAL_e4302117_4_k_cu_main6thrust24THRUST_300001_SM_1000_NS12placeholders3_10E,(_ZN30_INTERNAL_e4302117_4_k_cu_main4cuda3std3__45__cpo5crendE - _ZN30_INTERNAL_e4302117_4_k_cu_main6thrust24THRUST_300001_SM_1000_NS12placeholders3_10E)
_ZN30_INTERNAL_e4302117_4_k_cu_main6thrust24THRUST_300001_SM_1000_NS12placeholders3_10E:
	.zero		1
	.type		_ZN30_INTERNAL_e4302117_4_k_cu_main4cuda3std3__45__cpo5crendE,@object
	.size		_ZN30_INTERNAL_e4302117_4_k_cu_main4cuda3std3__45__cpo5crendE,(_ZN30_INTERNAL_e4302117_4_k_cu_main4cuda3std6ranges3__45__cpo4prevE - _ZN30_INTERNAL_e4302117_4_k_cu_main4cuda3std3__45__cpo5crendE)
_ZN30_INTERNAL_e4302117_4_k_cu_main4cuda3std3__45__cpo5crendE:
	.zero		1
	.type		_ZN30_INTERNAL_e4302117_4_k_cu_main4cuda3std6ranges3__45__cpo4prevE,@object
	.size		_ZN30_INTERNAL_e4302117_4_k_cu_main4cuda3std6ranges3__45__cpo4prevE,(_ZN30_INTERNAL_e4302117_4_k_cu_main6thrust24THRUST_300001_SM_1000_NS12placeholders2_2E - _ZN30_INTERNAL_e4302117_4_k_cu_main4cuda3std6ranges3__45__cpo4prevE)
_ZN30_INTERNAL_e4302117_4_k_cu_main4cuda3std6ranges3__45__cpo4prevE:
	.zero		1
	.type		_ZN30_INTERNAL_e4302117_4_k_cu_main6thrust24THRUST_300001_SM_1000_NS12placeholders2_2E,@object
	.size		_ZN30_INTERNAL_e4302117_4_k_cu_main6thrust24THRUST_300001_SM_1000_NS12placeholders2_2E,(_ZN30_INTERNAL_e4302117_4_k_cu_main4cuda3std6ranges3__45__cpo9iter_moveE - _ZN30_INTERNAL_e4302117_4_k_cu_main6thrust24THRUST_300001_SM_1000_NS12placeholders2_2E)
_ZN30_INTERNAL_e4302117_4_k_cu_main6thrust24THRUST_300001_SM_1000_NS12placeholders2_2E:
	.zero		1
	.type		_ZN30_INTERNAL_e4302117_4_k_cu_main4cuda3std6ranges3__45__cpo9iter_moveE,@object
	.size		_ZN30_INTERNAL_e4302117_4_k_cu_main4cuda3std6ranges3__45__cpo9iter_moveE,(_ZN30_INTERNAL_e4302117_4_k_cu_main6thrust24THRUST_300001_SM_1000_NS12placeholders2_6E - _ZN30_INTERNAL_e4302117_4_k_cu_main4cuda3std6ranges3__45__cpo9iter_moveE)
_ZN30_INTERNAL_e4302117_4_k_cu_main4cuda3std6ranges3__45__cpo9iter_moveE:
	.zero		1
	.type		_ZN30_INTERNAL_e4302117_4_k_cu_main6thrust24THRUST_300001_SM_1000_NS12placeholders2_6E,@object
	.size		_ZN30_INTERNAL_e4302117_4_k_cu_main6thrust24THRUST_300001_SM_1000_NS12placeholders2_6E,(_ZN30_INTERNAL_e4302117_4_k_cu_main4cuda3std3__45__cpo4cendE - _ZN30_INTERNAL_e4302117_4_k_cu_main6thrust24THRUST_300001_SM_1000_NS12placeholders2_6E)
_ZN30_INTERNAL_e4302117_4_k_cu_main6thrust24THRUST_300001_SM_1000_NS12placeholders2_6E:
	.zero		1
	.type		_ZN30_INTERNAL_e4302117_4_k_cu_main4cuda3std3__45__cpo4cendE,@object
	.size		_ZN30_INTERNAL_e4302117_4_k_cu_main4cuda3std3__45__cpo4cendE,(_ZN30_INTERNAL_e4302117_4_k_cu_main4cuda3std6ranges3__45__cpo4cendE - _ZN30_INTERNAL_e4302117_4_k_cu_main4cuda3std3__45__cpo4cendE)
_ZN30_INTERNAL_e4302117_4_k_cu_main4cuda3std3__45__cpo4cendE:
	.zero		1
	.type		_ZN30_INTERNAL_e4302117_4_k_cu_main4cuda3std6ranges3__45__cpo4cendE,@object
	.size		_ZN30_INTERNAL_e4302117_4_k_cu_main4cuda3std6ranges3__45__cpo4cendE,(_ZN30_INTERNAL_e4302117_4_k_cu_main4cuda3std3__420unreachable_sentinelE - _ZN30_INTERNAL_e4302117_4_k_cu_main4cuda3std6ranges3__45__cpo4cendE)
_ZN30_INTERNAL_e4302117_4_k_cu_main4cuda3std6ranges3__45__cpo4cendE:
	.zero		1
	.type		_ZN30_INTERNAL_e4302117_4_k_cu_main4cuda3std3__420unreachable_sentinelE,@object
	.size		_ZN30_INTERNAL_e4302117_4_k_cu_main4cuda3std3__420unreachable_sentinelE,(_ZN30_INTERNAL_e4302117_4_k_cu_main4cuda3std6ranges3__45__cpo5ssizeE - _ZN30_INTERNAL_e4302117_4_k_cu_main4cuda3std3__420unreachable_sentinelE)
_ZN30_INTERNAL_e4302117_4_k_cu_main4cuda3std3__420unreachable_sentinelE:
	.zero		1
	.type		_ZN30_INTERNAL_e4302117_4_k_cu_main4cuda3std6ranges3__45__cpo5ssizeE,@object
	.size		_ZN30_INTERNAL_e4302117_4_k_cu_main4cuda3std6ranges3__45__cpo5ssizeE,(_ZN30_INTERNAL_e4302117_4_k_cu_main6thrust24THRUST_300001_SM_1000_NS12placeholders2_4E - _ZN30_INTERNAL_e4302117_4_k_cu_main4cuda3std6ranges3__45__cpo5ssizeE)
_ZN30_INTERNAL_e4302117_4_k_cu_main4cuda3std6ranges3__45__cpo5ssizeE:
	.zero		1
	.type		_ZN30_INTERNAL_e4302117_4_k_cu_main6thrust24THRUST_300001_SM_1000_NS12placeholders2_4E,@object
	.size		_ZN30_INTERNAL_e4302117_4_k_cu_main6thrust24THRUST_300001_SM_1000_NS12placeholders2_4E,(_ZN30_INTERNAL_e4302117_4_k_cu_main4cuda3std3__45__cpo3endE - _ZN30_INTERNAL_e4302117_4_k_cu_main6thrust24THRUST_300001_SM_1000_NS12placeholders2_4E)
_ZN30_INTERNAL_e4302117_4_k_cu_main6thrust24THRUST_300001_SM_1000_NS12placeholders2_4E:
	.zero		1
	.type		_ZN30_INTERNAL_e4302117_4_k_cu_main4cuda3std3__45__cpo3endE,@object
	.size		_ZN30_INTERNAL_e4302117_4_k_cu_main4cuda3std3__45__cpo3endE,(_ZN30_INTERNAL_e4302117_4_k_cu_main4cuda3std6ranges3__45__cpo3endE - _ZN30_INTERNAL_e4302117_4_k_cu_main4cuda3std3__45__cpo3endE)
_ZN30_INTERNAL_e4302117_4_k_cu_main4cuda3std3__45__cpo3endE:
	.zero		1
	.type		_ZN30_INTERNAL_e4302117_4_k_cu_main4cuda3std6ranges3__45__cpo3endE,@object
	.size		_ZN30_INTERNAL_e4302117_4_k_cu_main4cuda3std6ranges3__45__cpo3endE,(_ZN30_INTERNAL_e4302117_4_k_cu_main4cuda3std3__419piecewise_constructE - _ZN30_INTERNAL_e4302117_4_k_cu_main4cuda3std6ranges3__45__cpo3endE)
_ZN30_INTERNAL_e4302117_4_k_cu_main4cuda3std6ranges3__45__cpo3endE:
	.zero		1
	.type		_ZN30_INTERNAL_e4302117_4_k_cu_main4cuda3std3__419piecewise_constructE,@object
	.size		_ZN30_INTERNAL_e4302117_4_k_cu_main4cuda3std3__419piecewise_constructE,(_ZN30_INTERNAL_e4302117_4_k_cu_main4cuda3std6ranges3__45__cpo5cdataE - _ZN30_INTERNAL_e4302117_4_k_cu_main4cuda3std3__419piecewise_constructE)
_ZN30_INTERNAL_e4302117_4_k_cu_main4cuda3std3__419piecewise_constructE:
	.zero		1
	.type		_ZN30_INTERNAL_e4302117_4_k_cu_main4cuda3std6ranges3__45__cpo5cdataE,@object
	.size		_ZN30_INTERNAL_e4302117_4_k_cu_main4cuda3std6ranges3__45__cpo5cdataE,(_ZN30_INTERNAL_e4302117_4_k_cu_main6thrust24THRUST_300001_SM_1000_NS12placeholders2_8E - _ZN30_INTERNAL_e4302117_4_k_cu_main4cuda3std6ranges3__45__cpo5cdataE)
_ZN30_INTERNAL_e4302117_4_k_cu_main4cuda3std6ranges3__45__cpo5cdataE:
	.zero		1
	.type		_ZN30_INTERNAL_e4302117_4_k_cu_main6thrust24THRUST_300001_SM_1000_NS12placeholders2_8E,@object
	.size		_ZN30_INTERNAL_e4302117_4_k_cu_main6thrust24THRUST_300001_SM_1000_NS12placeholders2_8E,(_ZN30_INTERNAL_e4302117_4_k_cu_main4cuda3std3__45__cpo4rendE - _ZN30_INTERNAL_e4302117_4_k_cu_main6thrust24THRUST_300001_SM_1000_NS12placeholders2_8E)
_ZN30_INTERNAL_e4302117_4_k_cu_main6thrust24THRUST_300001_SM_1000_NS12placeholders2_8E:
	.zero		1
	.type		_ZN30_INTERNAL_e4302117_4_k_cu_main4cuda3std3__45__cpo4rendE,@object
	.size		_ZN30_INTERNAL_e4302117_4_k_cu_main4cuda3std3__45__cpo4rendE,(_ZN30_INTERNAL_e4302117_4_k_cu_main4cuda3std6ranges3__45__cpo9iter_swapE - _ZN30_INTERNAL_e4302117_4_k_cu_main4cuda3std3__45__cpo4rendE)
_ZN30_INTERNAL_e4302117_4_k_cu_main4cuda3std3__45__cpo4rendE:
	.zero		1
	.type		_ZN30_INTERNAL_e4302117_4_k_cu_main4cuda3std6ranges3__45__cpo9iter_swapE,@object
	.size		_ZN30_INTERNAL_e4302117_4_k_cu_main4cuda3std6ranges3__45__cpo9iter_swapE,(_ZN30_INTERNAL_e4302117_4_k_cu_main4cuda3std3__48unexpectE - _ZN30_INTERNAL_e4302117_4_k_cu_main4cuda3std6ranges3__45__cpo9iter_swapE)
_ZN30_INTERNAL_e4302117_4_k_cu_main4cuda3std6ranges3__45__cpo9iter_swapE:
	.zero		1
	.type		_ZN30_INTERNAL_e4302117_4_k_cu_main4cuda3std3__48unexpectE,@object
	.size		_ZN30_INTERNAL_e4302117_4_k_cu_main4cuda3std3__48unexpectE,(_ZN30_INTERNAL_e4302117_4_k_cu_main6thrust24THRUST_300001_SM_1000_NS6system6detail10sequential3seqE - _ZN30_INTERNAL_e4302117_4_k_cu_main4cuda3std3__48unexpectE)
_ZN30_INTERNAL_e4302117_4_k_cu_main4cuda3std3__48unexpectE:
	.zero		1
	.type		_ZN30_INTERNAL_e4302117_4_k_cu_main6thrust24THRUST_300001_SM_1000_NS6system6detail10sequential3seqE,@object
	.size		_ZN30_INTERNAL_e4302117_4_k_cu_main6thrust24THRUST_300001_SM_1000_NS6system6detail10sequential3seqE,(.L_31 - _ZN30_INTERNAL_e4302117_4_k_cu_main6thrust24THRUST_300001_SM_1000_NS6system6detail10sequential3seqE)
_ZN30_INTERNAL_e4302117_4_k_cu_main6thrust24THRUST_300001_SM_1000_NS6system6detail10sequential3seqE:
	.zero		1
.L_31:


//--------------------- .nv.shared._ZN3cub18CUB_300001_SM_10006detail6reduce18DeviceReduceKernelINS2_10policy_hubIfjN4cuda3std3__44plusIvEEE10Policy1000EPfjS9_fNS7_10__identityEEEvT0_PT3_T1_NS0_13GridEvenShareISH_EET2_T4_ --------------------------
	.section	.nv.shared._ZN3cub18CUB_300001_SM_10006detail6reduce18DeviceReduceKernelINS2_10policy_hubIfjN4cuda3std3__44plusIvEEE10Policy1000EPfjS9_fNS7_10__identityEEEvT0_PT3_T1_NS0_13GridEvenShareISH_EET2_T4_,"aw",@nobits
	.sectionflags	@""
	.align	4
.nv.shared._ZN3cub18CUB_300001_SM_10006detail6reduce18DeviceReduceKernelINS2_10policy_hubIfjN4cuda3std3__44plusIvEEE10Policy1000EPfjS9_fNS7_10__identityEEEvT0_PT3_T1_NS0_13GridEvenShareISH_EET2_T4_:
	.zero		1108


//--------------------- .nv.shared._ZN3cub18CUB_300001_SM_10006detail6reduce28DeviceReduceSingleTileKernelINS2_10policy_hubIfjN4cuda3std3__44plusIvEEE10Policy1000EPfSC_jS9_ffNS7_10__identityEEEvT0_T1_T2_T3_T4_T6_ --------------------------
	.section	.nv.shared._ZN3cub18CUB_300001_SM_10006detail6reduce28DeviceReduceSingleTileKernelINS2_10policy_hubIfjN4cuda3std3__44plusIvEEE10Policy1000EPfSC_jS9_ffNS7_10__identityEEEvT0_T1_T2_T3_T4_T6_,"aw",@nobits
	.sectionflags	@""
	.align	4
.nv.shared._ZN3cub18CUB_300001_SM_10006detail6reduce28DeviceReduceSingleTileKernelINS2_10policy_hubIfjN4cuda3std3__44plusIvEEE10Policy1000EPfSC_jS9_ffNS7_10__identityEEEvT0_T1_T2_T3_T4_T6_:
	.zero		1108


//--------------------- .nv.constant0._ZN3cub18CUB_300001_SM_10006detail6reduce28DeviceReduceSingleTileKernelINS2_10policy_hubIfjN4cuda3std3__44plusIvEEE10Policy1000EPfSC_iS9_ffNS7_10__identityEEEvT0_T1_T2_T3_T4_T6_ --------------------------
	.section	.nv.constant0._ZN3cub18CUB_300001_SM_10006detail6reduce28DeviceReduceSingleTileKernelINS2_10policy_hubIfjN4cuda3std3__44plusIvEEE10Policy1000EPfSC_iS9_ffNS7_10__identityEEEvT0_T1_T2_T3_T4_T6_,"a",@progbits
	.sectionflags	@""
	.align	4
.nv.constant0._ZN3cub18CUB_300001_SM_10006detail6reduce28DeviceReduceSingleTileKernelINS2_10policy_hubIfjN4cuda3std3__44plusIvEEE10Policy1000EPfSC_iS9_ffNS7_10__identityEEEvT0_T1_T2_T3_T4_T6_:
	.zero		925


//--------------------- .nv.constant0._ZN3cub18CUB_300001_SM_10006detail6reduce18DeviceReduceKernelINS2_10policy_hubIfjN4cuda3std3__44plusIvEEE10Policy1000EPfjS9_fNS7_10__identityEEEvT0_PT3_T1_NS0_13GridEvenShareISH_EET2_T4_ --------------------------
	.section	.nv.constant0._ZN3cub18CUB_300001_SM_10006detail6reduce18DeviceReduceKernelINS2_10policy_hubIfjN4cuda3std3__44plusIvEEE10Policy1000EPfjS9_fNS7_10__identityEEEvT0_PT3_T1_NS0_13GridEvenShareISH_EET2_T4_,"a",@progbits
	.sectionflags	@""
	.align	4
.nv.constant0._ZN3cub18CUB_300001_SM_10006detail6reduce18DeviceReduceKernelINS2_10policy_hubIfjN4cuda3std3__44plusIvEEE10Policy1000EPfjS9_fNS7_10__identityEEEvT0_PT3_T1_NS0_13GridEvenShareISH_EET2_T4_:
	.zero		958


//--------------------- .nv.constant0._ZN3cub18CUB_300001_SM_10006detail6reduce28DeviceReduceSingleTileKernelINS2_10policy_hubIfjN4cuda3std3__44plusIvEEE10Policy1000EPfSC_jS9_ffNS7_10__identityEEEvT0_T1_T2_T3_T4_T6_ --------------------------
	.section	.nv.constant0._ZN3cub18CUB_300001_SM_10006detail6reduce28DeviceReduceSingleTileKernelINS2_10policy_hubIfjN4cuda3std3__44plusIvEEE10Policy1000EPfSC_jS9_ffNS7_10__identityEEEvT0_T1_T2_T3_T4_T6_,"a",@progbits
	.sectionflags	@""
	.align	4
.nv.constant0._ZN3cub18CUB_300001_SM_10006detail6reduce28DeviceReduceSingleTileKernelINS2_10policy_hubIfjN4cuda3std3__44plusIvEEE10Policy1000EPfSC_jS9_ffNS7_10__identityEEEvT0_T1_T2_T3_T4_T6_:
	.zero		925


//--------------------- .nv.constant0._ZN3cub18CUB_300001_SM_10006detail11EmptyKernelIvEEvv --------------------------
	.section	.nv.constant0._ZN3cub18CUB_300001_SM_10006detail11EmptyKernelIvEEvv,"a",@progbits
	.sectionflags	@""
	.align	4
.nv.constant0._ZN3cub18CUB_300001_SM_10006detail11EmptyKernelIvEEvv:
	.zero		896


//--------------------- .nv.constant0._Z10InitializeIfEvPT_ii --------------------------
	.section	.nv.constant0._Z10InitializeIfEvPT_ii,"a",@progbits
	.sectionflags	@""
	.align	4
.nv.constant0._Z10InitializeIfEvPT_ii:
	.zero		912


//--------------------- SYMBOLS --------------------------

	.type		.nv.reservedSmem.offset0,@object
	.size		.nv.reservedSmem.offset0,0x4
	.type		.nv.reservedSmem.cap,@object
	.size		.nv.reservedSmem.cap,0x4
